	.target	sm_90a

	.elftype	@"ET_EXEC"


//--------------------- .note.nv.tkinfo           --------------------------
	.section	.note.nv.tkinfo,"",@"SHT_NOTE"
	.sectionflags	@"SHF_NOTE_NV_TKINFO"
	.tkinfo
        /*0018*/ 	.word	0x00000002
        /*0030*/ 	.string	""
        /*0030*/ 	.string	"ptxas"
        /*0030*/ 	.string	"Cuda compilation tools, release 13.0, V13.0.88"
        /*0030*/ 	.string	"Build cuda_13.0.r13.0/compiler.36424714_0"
        /*0030*/ 	.string	"-arch sm_90a -m 64 "



//--------------------- .note.nv.cuinfo           --------------------------
	.section	.note.nv.cuinfo,"",@"SHT_NOTE"
	.sectionflags	@"SHF_NOTE_NV_CUINFO"
        /*0018*/ 	.short	0x0002
        /*001a*/ 	.short	0x005a
        /*001c*/ 	.short	0x0082
	.zero		2


//--------------------- .nv.info                  --------------------------
	.section	.nv.info,"",@"SHT_CUDA_INFO"
	.align	4


	//----- nvinfo : EIATTR_REGCOUNT
	.align		4
        /*0000*/ 	.byte	0x04, 0x2f
        /*0002*/ 	.short	(.L_15 - .L_14)
	.align		4
.L_14:
        /*0004*/ 	.word	index@(_ZN7cutlass13device_kernelINS_4gemm6kernel13GemmUniversalIN4cute5tupleIJiiiiEEENS1_10collective13CollectiveMmaINS1_34MainloopSm90TmaGmmaWarpSpecializedILi20ENS5_IJNS4_1CILi2EEENSA_ILi1EEESC_EEENS1_32KernelTmaWarpSpecializedPingpongEEENS5_IJNSA_ILi64EEENSA_ILi112EEENSA_ILi32EEEEEENS_10bfloat16_tENS5_IJlSC_lEEESK_SL_NS4_8TiledMMAINS4_8MMA_AtomIJNS4_4SM904GMMA27MMA_64x16x16_F32BF16BF16_SSILNSP_5MajorE0ELSR_0ELNSP_7ScaleInE1ELSS_1EEEEEENS4_6LayoutINS5_IJSC_SC_SC_EEENS5_IJNSA_ILi0EEESX_SX_EEEEENS5_IJNS4_10UnderscoreES10_S10_EEEEENS4_13SM90_TMA_LOADENS4_14ComposedLayoutINS4_7SwizzleILi2ELi4ELi3EEENS4_18smem_ptr_flag_bitsILi16EEENSV_INS5_IJNSA_ILi8EEESI_EEENS5_IJSI_SC_EEEEEEEvNS4_8identityENS4_23SM90_TMA_LOAD_MULTICASTES1D_vS1E_EENS_8epilogue10collective6detail29Sm90TmaWarpSpecializedAdapterINS1I_15DefaultEpilogueISK_SL_SL_NS1H_6thread17LinearCombinationISK_Li1EffLNS1M_9ScaleType4KindE0ELNS_15FloatRoundStyleE2ESK_EENS1_15EpilogueDefaultEEEEEvvEEEEvNT_6ParamsE)
        /*0008*/ 	.word	0x000000a8


	//----- nvinfo : EIATTR_FRAME_SIZE
	.align		4
.L_15:
        /*000c*/ 	.byte	0x04, 0x11
        /*000e*/ 	.short	(.L_17 - .L_16)
	.align		4
.L_16:
        /*0010*/ 	.word	index@(_ZN7cutlass13device_kernelINS_4gemm6kernel13GemmUniversalIN4cute5tupleIJiiiiEEENS1_10collective13CollectiveMmaINS1_34MainloopSm90TmaGmmaWarpSpecializedILi20ENS5_IJNS4_1CILi2EEENSA_ILi1EEESC_EEENS1_32KernelTmaWarpSpecializedPingpongEEENS5_IJNSA_ILi64EEENSA_ILi112EEENSA_ILi32EEEEEENS_10bfloat16_tENS5_IJlSC_lEEESK_SL_NS4_8TiledMMAINS4_8MMA_AtomIJNS4_4SM904GMMA27MMA_64x16x16_F32BF16BF16_SSILNSP_5MajorE0ELSR_0ELNSP_7ScaleInE1ELSS_1EEEEEENS4_6LayoutINS5_IJSC_SC_SC_EEENS5_IJNSA_ILi0EEESX_SX_EEEEENS5_IJNS4_10UnderscoreES10_S10_EEEEENS4_13SM90_TMA_LOADENS4_14ComposedLayoutINS4_7SwizzleILi2ELi4ELi3EEENS4_18smem_ptr_flag_bitsILi16EEENSV_INS5_IJNSA_ILi8EEESI_EEENS5_IJSI_SC_EEEEEEEvNS4_8identityENS4_23SM90_TMA_LOAD_MULTICASTES1D_vS1E_EENS_8epilogue10collective6detail29Sm90TmaWarpSpecializedAdapterINS1I_15DefaultEpilogueISK_SL_SL_NS1H_6thread17LinearCombinationISK_Li1EffLNS1M_9ScaleType4KindE0ELNS_15FloatRoundStyleE2ESK_EENS1_15EpilogueDefaultEEEEEvvEEEEvNT_6ParamsE)
        /*0014*/ 	.word	0x00000008


	//----- nvinfo : EIATTR_MIN_STACK_SIZE
	.align		4
.L_17:
        /*0018*/ 	.byte	0x04, 0x12
        /*001a*/ 	.short	(.L_19 - .L_18)
	.align		4
.L_18:
        /*001c*/ 	.word	index@(_ZN7cutlass13device_kernelINS_4gemm6kernel13GemmUniversalIN4cute5tupleIJiiiiEEENS1_10collective13CollectiveMmaINS1_34MainloopSm90TmaGmmaWarpSpecializedILi20ENS5_IJNS4_1CILi2EEENSA_ILi1EEESC_EEENS1_32KernelTmaWarpSpecializedPingpongEEENS5_IJNSA_ILi64EEENSA_ILi112EEENSA_ILi32EEEEEENS_10bfloat16_tENS5_IJlSC_lEEESK_SL_NS4_8TiledMMAINS4_8MMA_AtomIJNS4_4SM904GMMA27MMA_64x16x16_F32BF16BF16_SSILNSP_5MajorE0ELSR_0ELNSP_7ScaleInE1ELSS_1EEEEEENS4_6LayoutINS5_IJSC_SC_SC_EEENS5_IJNSA_ILi0EEESX_SX_EEEEENS5_IJNS4_10UnderscoreES10_S10_EEEEENS4_13SM90_TMA_LOADENS4_14ComposedLayoutINS4_7SwizzleILi2ELi4ELi3EEENS4_18smem_ptr_flag_bitsILi16EEENSV_INS5_IJNSA_ILi8EEESI_EEENS5_IJSI_SC_EEEEEEEvNS4_8identityENS4_23SM90_TMA_LOAD_MULTICASTES1D_vS1E_EENS_8epilogue10collective6detail29Sm90TmaWarpSpecializedAdapterINS1I_15DefaultEpilogueISK_SL_SL_NS1H_6thread17LinearCombinationISK_Li1EffLNS1M_9ScaleType4KindE0ELNS_15FloatRoundStyleE2ESK_EENS1_15EpilogueDefaultEEEEEvvEEEEvNT_6ParamsE)
        /*0020*/ 	.word	0x00000008
.L_19:


//--------------------- .nv.compat                --------------------------
	.section	.nv.compat,"",@"SHT_CUDA_COMPAT_INFO"
	.align	4
        /*0000*/ 	.byte	0x02, 0x09, 0x01, 0x00, 0x02, 0x02, 0x04, 0x00, 0x02, 0x05, 0x05, 0x00, 0x03, 0x07, 0x01, 0x01
        /*0010*/ 	.byte	0x02, 0x03, 0x01, 0x00, 0x02, 0x06, 0x01, 0x00, 0x04, 0x0b, 0x08, 0x00, 0x00, 0x00, 0x00, 0x00
        /*0020*/ 	.byte	0x00, 0x00, 0x00, 0x00


//--------------------- .nv.info._ZN7cutlass13device_kernelINS_4gemm6kernel13GemmUniversalIN4cute5tupleIJiiiiEEENS1_10collective13CollectiveMmaINS1_34MainloopSm90TmaGmmaWarpSpecializedILi20ENS5_IJNS4_1CILi2EEENSA_ILi1EEESC_EEENS1_32KernelTmaWarpSpecializedPingpongEEENS5_IJNSA_ILi64EEENSA_ILi112EEENSA_ILi32EEEEEENS_10bfloat16_tENS5_IJlSC_lEEESK_SL_NS4_8TiledMMAINS4_8MMA_AtomIJNS4_4SM904GMMA27MMA_64x16x16_F32BF16BF16_SSILNSP_5MajorE0ELSR_0ELNSP_7ScaleInE1ELSS_1EEEEEENS4_6LayoutINS5_IJSC_SC_SC_EEENS5_IJNSA_ILi0EEESX_SX_EEEEENS5_IJNS4_10UnderscoreES10_S10_EEEEENS4_13SM90_TMA_LOADENS4_14ComposedLayoutINS4_7SwizzleILi2ELi4ELi3EEENS4_18smem_ptr_flag_bitsILi16EEENSV_INS5_IJNSA_ILi8EEESI_EEENS5_IJSI_SC_EEEEEEEvNS4_8identityENS4_23SM90_TMA_LOAD_MULTICASTES1D_vS1E_EENS_8epilogue10collective6detail29Sm90TmaWarpSpecializedAdapterINS1I_15DefaultEpilogueISK_SL_SL_NS1H_6thread17LinearCombinationISK_Li1EffLNS1M_9ScaleType4KindE0ELNS_15FloatRoundStyleE2ESK_EENS1_15EpilogueDefaultEEEEEvvEEEEvNT_6ParamsE --------------------------
	.section	.nv.info._ZN7cutlass13device_kernelINS_4gemm6kernel13GemmUniversalIN4cute5tupleIJiiiiEEENS1_10collective13CollectiveMmaINS1_34MainloopSm90TmaGmmaWarpSpecializedILi20ENS5_IJNS4_1CILi2EEENSA_ILi1EEESC_EEENS1_32KernelTmaWarpSpecializedPingpongEEENS5_IJNSA_ILi64EEENSA_ILi112EEENSA_ILi32EEEEEENS_10bfloat16_tENS5_IJlSC_lEEESK_SL_NS4_8TiledMMAINS4_8MMA_AtomIJNS4_4SM904GMMA27MMA_64x16x16_F32BF16BF16_SSILNSP_5MajorE0ELSR_0ELNSP_7ScaleInE1ELSS_1EEEEEENS4_6LayoutINS5_IJSC_SC_SC_EEENS5_IJNSA_ILi0EEESX_SX_EEEEENS5_IJNS4_10UnderscoreES10_S10_EEEEENS4_13SM90_TMA_LOADENS4_14ComposedLayoutINS4_7SwizzleILi2ELi4ELi3EEENS4_18smem_ptr_flag_bitsILi16EEENSV_INS5_IJNSA_ILi8EEESI_EEENS5_IJSI_SC_EEEEEEEvNS4_8identityENS4_23SM90_TMA_LOAD_MULTICASTES1D_vS1E_EENS_8epilogue10collective6detail29Sm90TmaWarpSpecializedAdapterINS1I_15DefaultEpilogueISK_SL_SL_NS1H_6thread17LinearCombinationISK_Li1EffLNS1M_9ScaleType4KindE0ELNS_15FloatRoundStyleE2ESK_EENS1_15EpilogueDefaultEEEEEvvEEEEvNT_6ParamsE,"",@"SHT_CUDA_INFO"
	.sectionflags	@""
	.align	4


	//----- nvinfo : EIATTR_CUDA_API_VERSION
	.align		4
        /*0000*/ 	.byte	0x04, 0x37
        /*0002*/ 	.short	(.L_21 - .L_20)
.L_20:
        /*0004*/ 	.word	0x00000082


	//----- nvinfo : EIATTR_KPARAM_INFO
	.align		4
.L_21:
        /*0008*/ 	.byte	0x04, 0x17
        /*000a*/ 	.short	(.L_23 - .L_22)
.L_22:
        /*000c*/ 	.word	0x00000000
        /*0010*/ 	.short	0x0000
        /*0012*/ 	.short	0x0070
        /*0014*/ 	.byte	0x00, 0xf0, 0x01, 0x10


	//----- nvinfo : EIATTR_SPARSE_MMA_MASK
	.align		4
.L_23:
        /*0018*/ 	.byte	0x03, 0x50
        /*001a*/ 	.short	0x0000


	//----- nvinfo : EIATTR_MAXREG_COUNT
	.align		4
        /*001c*/ 	.byte	0x03, 0x1b
        /*001e*/ 	.short	0x00a8


	//----- nvinfo : EIATTR_NUM_BARRIERS
	.align		4
        /*0020*/ 	.byte	0x02, 0x4c
        /*0022*/ 	.byte	0x01
	.zero		1


	//----- nvinfo : EIATTR_EXTERNS
	.align		4
        /*0024*/ 	.byte	0x04, 0x0f
        /*0026*/ 	.short	(.L_25 - .L_24)


	//   ....[0]....
	.align		4
.L_24:
        /*0028*/ 	.word	index@(__assertfail)


	//----- nvinfo : EIATTR_ANNOTATIONS
	.align		4
.L_25:
        /*002c*/ 	.byte	0x04, 0x55
        /*002e*/ 	.short	(.L_27 - .L_26)


	//   ....[0]....
.L_26:
        /*0030*/ 	.word	0x00000001
        /*0034*/ 	.byte	0xe0, 0x0f, 0x00, 0x00, 0x01, 0x00, 0x00, 0x00, 0x90, 0x65, 0x00, 0x00, 0x01, 0x00, 0x00, 0x00
        /*0044*/ 	.byte	0x00, 0x72, 0x00, 0x00


	//----- nvinfo : EIATTR_MERCURY_ISA_VERSION
	.align		4
.L_27:
        /*0048*/ 	.byte	0x03, 0x5f
        /*004a*/ 	.short	0x0101


	//----- nvinfo : EIATTR_INT_WARP_WIDE_INSTR_OFFSETS
	.align		4
        /*004c*/ 	.byte	0x04, 0x31
        /*004e*/ 	.short	(.L_29 - .L_28)


	//   ....[0]....
.L_28:
        /*0050*/ 	.word	0x00000760


	//   ....[1]....
        /*0054*/ 	.word	0x00000790


	//   ....[2]....
        /*0058*/ 	.word	0x000007d0


	//   ....[3]....
        /*005c*/ 	.word	0x00000900


	//   ....[4]....
        /*0060*/ 	.word	0x00000910


	//   ....[5]....
        /*0064*/ 	.word	0x00000920


	//   ....[6]....
        /*0068*/ 	.word	0x000009c0


	//   ....[7]....
        /*006c*/ 	.word	0x00000a00


	//   ....[8]....
        /*0070*/ 	.word	0x00002990


	//----- nvinfo : EIATTR_COOP_GROUP_MASK_REGIDS
	.align		4
.L_29:
        /*0074*/ 	.byte	0x04, 0x29
        /*0076*/ 	.short	(.L_31 - .L_30)


	//   ....[0]....
.L_30:
        /*0078*/ 	.word	0xffffffff


	//   ....[1]....
        /*007c*/ 	.word	0xffffffff


	//   ....[2]....
        /*0080*/ 	.word	0xffffffff


	//   ....[3]....
        /*0084*/ 	.word	0xffffffff


	//   ....[4]....
        /*0088*/ 	.word	0xffffffff


	//   ....[5]....
        /*008c*/ 	.word	0xffffffff


	//   ....[6]....
        /*0090*/ 	.word	0xffffffff


	//----- nvinfo : EIATTR_COOP_GROUP_INSTR_OFFSETS
	.align		4
.L_31:
        /*0094*/ 	.byte	0x04, 0x28
        /*0096*/ 	.short	(.L_33 - .L_32)


	//   ....[0]....
.L_32:
        /*0098*/ 	.word	0x00000070


	//   ....[1]....
        /*009c*/ 	.word	0x00000080


	//   ....[2]....
        /*00a0*/ 	.word	0x00000140


	//   ....[3]....
        /*00a4*/ 	.word	0x00000520


	//   ....[4]....
        /*00a8*/ 	.word	0x00000560


	//   ....[5]....
        /*00ac*/ 	.word	0x00000940


	//   ....[6]....
        /*00b0*/ 	.word	0x00000b80


	//----- nvinfo : EIATTR_REG_RECONFIG
	.align		4
.L_33:
        /*00b4*/ 	.byte	0x01, 0x54
	.zero		2


	//----- nvinfo : EIATTR_SYSCALL_OFFSETS
	.align		4
        /*00b8*/ 	.byte	0x04, 0x46
        /*00ba*/ 	.short	(.L_35 - .L_34)


	//   ....[0]....
.L_34:
        /*00bc*/ 	.word	0x00001a90


	//----- nvinfo : EIATTR_MBARRIER_INSTR_OFFSETS
	.align		4
.L_35:
        /*00c0*/ 	.byte	0x04, 0x39
        /*00c2*/ 	.short	(.L_37 - .L_36)


	//   ....[0]....
.L_36:
        /*00c4*/ 	.word	0x00000280
        /*00c8*/ 	.word	0x000000ff
        /*00cc*/ 	.word	0x00000000
        /*00d0*/ 	.short	0x0100
        /*00d2*/ 	.byte	0x08
	.zero		1


	//   ....[1]....
        /*00d4*/ 	.word	0x00000290
        /*00d8*/ 	.word	0x000000ff
        /*00dc*/ 	.word	0x000000a0
        /*00e0*/ 	.short	0x0100
        /*00e2*/ 	.byte	0x08
	.zero		1


	//   ....[2]....
        /*00e4*/ 	.word	0x000002a0
        /*00e8*/ 	.word	0x000000ff
        /*00ec*/ 	.word	0x00000008
        /*00f0*/ 	.short	0x0100
        /*00f2*/ 	.byte	0x08
	.zero		1


	//   ....[3]....
        /*00f4*/ 	.word	0x000002b0
        /*00f8*/ 	.word	0x000000ff
        /*00fc*/ 	.word	0x000000a8
        /*0100*/ 	.short	0x0100
        /*0102*/ 	.byte	0x08
	.zero		1


	//   ....[4]....
        /*0104*/ 	.word	0x000002c0
        /*0108*/ 	.word	0x000000ff
        /*010c*/ 	.word	0x00000010
        /*0110*/ 	.short	0x0100
        /*0112*/ 	.byte	0x08
	.zero		1


	//   ....[5]....
        /*0114*/ 	.word	0x000002d0
        /*0118*/ 	.word	0x000000ff
        /*011c*/ 	.word	0x000000b0
        /*0120*/ 	.short	0x0100
        /*0122*/ 	.byte	0x08
	.zero		1


	//   ....[6]....
        /*0124*/ 	.word	0x000002e0
        /*0128*/ 	.word	0x000000ff
        /*012c*/ 	.word	0x00000018
        /*0130*/ 	.short	0x0100
        /*0132*/ 	.byte	0x08
	.zero		1


	//   ....[7]....
        /*0134*/ 	.word	0x000002f0
        /*0138*/ 	.word	0x000000ff
        /*013c*/ 	.word	0x000000b8
        /*0140*/ 	.short	0x0100
        /*0142*/ 	.byte	0x08
	.zero		1


	//   ....[8]....
        /*0144*/ 	.word	0x00000300
        /*0148*/ 	.word	0x000000ff
        /*014c*/ 	.word	0x00000020
        /*0150*/ 	.short	0x0100
        /*0152*/ 	.byte	0x08
	.zero		1


	//   ....[9]....
        /*0154*/ 	.word	0x00000310
        /*0158*/ 	.word	0x000000ff
        /*015c*/ 	.word	0x000000c0
        /*0160*/ 	.short	0x0100
        /*0162*/ 	.byte	0x08
	.zero		1


	//   ....[10]....
        /*0164*/ 	.word	0x00000320
        /*0168*/ 	.word	0x000000ff
        /*016c*/ 	.word	0x00000028
        /*0170*/ 	.short	0x0100
        /*0172*/ 	.byte	0x08
	.zero		1


	//   ....[11]....
        /*0174*/ 	.word	0x00000330
        /*0178*/ 	.word	0x000000ff
        /*017c*/ 	.word	0x000000c8
        /*0180*/ 	.short	0x0100
        /*0182*/ 	.byte	0x08
	.zero		1


	//   ....[12]....
        /*0184*/ 	.word	0x00000340
        /*0188*/ 	.word	0x000000ff
        /*018c*/ 	.word	0x00000030
        /*0190*/ 	.short	0x0100
        /*0192*/ 	.byte	0x08
	.zero		1


	//   ....[13]....
        /*0194*/ 	.word	0x00000350
        /*0198*/ 	.word	0x000000ff
        /*019c*/ 	.word	0x000000d0
        /*01a0*/ 	.short	0x0100
        /*01a2*/ 	.byte	0x08
	.zero		1


	//   ....[14]....
        /*01a4*/ 	.word	0x00000360
        /*01a8*/ 	.word	0x000000ff
        /*01ac*/ 	.word	0x00000038
        /*01b0*/ 	.short	0x0100
        /*01b2*/ 	.byte	0x08
	.zero		1


	//   ....[15]....
        /*01b4*/ 	.word	0x00000370
        /*01b8*/ 	.word	0x000000ff
        /*01bc*/ 	.word	0x000000d8
        /*01c0*/ 	.short	0x0100
        /*01c2*/ 	.byte	0x08
	.zero		1


	//   ....[16]....
        /*01c4*/ 	.word	0x00000380
        /*01c8*/ 	.word	0x000000ff
        /*01cc*/ 	.word	0x00000040
        /*01d0*/ 	.short	0x0100
        /*01d2*/ 	.byte	0x08
	.zero		1


	//   ....[17]....
        /*01d4*/ 	.word	0x00000390
        /*01d8*/ 	.word	0x000000ff
        /*01dc*/ 	.word	0x000000e0
        /*01e0*/ 	.short	0x0100
        /*01e2*/ 	.byte	0x08
	.zero		1


	//   ....[18]....
        /*01e4*/ 	.word	0x000003a0
        /*01e8*/ 	.word	0x000000ff
        /*01ec*/ 	.word	0x00000048
        /*01f0*/ 	.short	0x0100
        /*01f2*/ 	.byte	0x08
	.zero		1


	//   ....[19]....
        /*01f4*/ 	.word	0x000003b0
        /*01f8*/ 	.word	0x000000ff
        /*01fc*/ 	.word	0x000000e8
        /*0200*/ 	.short	0x0100
        /*0202*/ 	.byte	0x08
	.zero		1


	//   ....[20]....
        /*0204*/ 	.word	0x000003c0
        /*0208*/ 	.word	0x000000ff
        /*020c*/ 	.word	0x00000050
        /*0210*/ 	.short	0x0100
        /*0212*/ 	.byte	0x08
	.zero		1


	//   ....[21]....
        /*0214*/ 	.word	0x000003d0
        /*0218*/ 	.word	0x000000ff
        /*021c*/ 	.word	0x000000f0
        /*0220*/ 	.short	0x0100
        /*0222*/ 	.byte	0x08
	.zero		1


	//   ....[22]....
        /*0224*/ 	.word	0x000003e0
        /*0228*/ 	.word	0x000000ff
        /*022c*/ 	.word	0x00000058
        /*0230*/ 	.short	0x0100
        /*0232*/ 	.byte	0x08
	.zero		1


	//   ....[23]....
        /*0234*/ 	.word	0x000003f0
        /*0238*/ 	.word	0x000000ff
        /*023c*/ 	.word	0x000000f8
        /*0240*/ 	.short	0x0100
        /*0242*/ 	.byte	0x08
	.zero		1


	//   ....[24]....
        /*0244*/ 	.word	0x00000400
        /*0248*/ 	.word	0x000000ff
        /*024c*/ 	.word	0x00000060
        /*0250*/ 	.short	0x0100
        /*0252*/ 	.byte	0x08
	.zero		1


	//   ....[25]....
        /*0254*/ 	.word	0x00000410
        /*0258*/ 	.word	0x000000ff
        /*025c*/ 	.word	0x00000100
        /*0260*/ 	.short	0x0100
        /*0262*/ 	.byte	0x08
	.zero		1


	//   ....[26]....
        /*0264*/ 	.word	0x00000420
        /*0268*/ 	.word	0x000000ff
        /*026c*/ 	.word	0x00000068
        /*0270*/ 	.short	0x0100
        /*0272*/ 	.byte	0x08
	.zero		1


	//   ....[27]....
        /*0274*/ 	.word	0x00000430
        /*0278*/ 	.word	0x000000ff
        /*027c*/ 	.word	0x00000108
        /*0280*/ 	.short	0x0100
        /*0282*/ 	.byte	0x08
	.zero		1


	//   ....[28]....
        /*0284*/ 	.word	0x00000440
        /*0288*/ 	.word	0x000000ff
        /*028c*/ 	.word	0x00000070
        /*0290*/ 	.short	0x0100
        /*0292*/ 	.byte	0x08
	.zero		1


	//   ....[29]....
        /*0294*/ 	.word	0x00000450
        /*0298*/ 	.word	0x000000ff
        /*029c*/ 	.word	0x00000110
        /*02a0*/ 	.short	0x0100
        /*02a2*/ 	.byte	0x08
	.zero		1


	//   ....[30]....
        /*02a4*/ 	.word	0x00000460
        /*02a8*/ 	.word	0x000000ff
        /*02ac*/ 	.word	0x00000078
        /*02b0*/ 	.short	0x0100
        /*02b2*/ 	.byte	0x08
	.zero		1


	//   ....[31]....
        /*02b4*/ 	.word	0x00000470
        /*02b8*/ 	.word	0x000000ff
        /*02bc*/ 	.word	0x00000118
        /*02c0*/ 	.short	0x0100
        /*02c2*/ 	.byte	0x08
	.zero		1


	//   ....[32]....
        /*02c4*/ 	.word	0x00000480
        /*02c8*/ 	.word	0x000000ff
        /*02cc*/ 	.word	0x00000080
        /*02d0*/ 	.short	0x0100
        /*02d2*/ 	.byte	0x08
	.zero		1


	//   ....[33]....
        /*02d4*/ 	.word	0x00000490
        /*02d8*/ 	.word	0x000000ff
        /*02dc*/ 	.word	0x00000120
        /*02e0*/ 	.short	0x0100
        /*02e2*/ 	.byte	0x08
	.zero		1


	//   ....[34]....
        /*02e4*/ 	.word	0x000004a0
        /*02e8*/ 	.word	0x000000ff
        /*02ec*/ 	.word	0x00000088
        /*02f0*/ 	.short	0x0100
        /*02f2*/ 	.byte	0x08
	.zero		1


	//   ....[35]....
        /*02f4*/ 	.word	0x000004b0
        /*02f8*/ 	.word	0x000000ff
        /*02fc*/ 	.word	0x00000128
        /*0300*/ 	.short	0x0100
        /*0302*/ 	.byte	0x08
	.zero		1


	//   ....[36]....
        /*0304*/ 	.word	0x000004c0
        /*0308*/ 	.word	0x000000ff
        /*030c*/ 	.word	0x00000090
        /*0310*/ 	.short	0x0100
        /*0312*/ 	.byte	0x08
	.zero		1


	//   ....[37]....
        /*0314*/ 	.word	0x000004d0
        /*0318*/ 	.word	0x000000ff
        /*031c*/ 	.word	0x00000130
        /*0320*/ 	.short	0x0100
        /*0322*/ 	.byte	0x08
	.zero		1


	//   ....[38]....
        /*0324*/ 	.word	0x000004e0
        /*0328*/ 	.word	0x000000ff
        /*032c*/ 	.word	0x00000098
        /*0330*/ 	.short	0x0100
        /*0332*/ 	.byte	0x08
	.zero		1


	//   ....[39]....
        /*0334*/ 	.word	0x000004f0
        /*0338*/ 	.word	0x000000ff
        /*033c*/ 	.word	0x00000138
        /*0340*/ 	.short	0x0100
        /*0342*/ 	.byte	0x08
	.zero		1


	//   ....[40]....
        /*0344*/ 	.word	0x00000a30
        /*0348*/ 	.word	0x000000ff
        /*034c*/ 	.word	0x00000170
        /*0350*/ 	.short	0x0100
        /*0352*/ 	.byte	0x08
	.zero		1


	//   ....[41]....
        /*0354*/ 	.word	0x00000ac0
        /*0358*/ 	.word	0x000000ff
        /*035c*/ 	.word	0x00000178
        /*0360*/ 	.short	0x0100
        /*0362*/ 	.byte	0x08
	.zero		1


	//   ....[42]....
        /*0364*/ 	.word	0x00000b00
        /*0368*/ 	.word	0x000000ff
        /*036c*/ 	.word	0x00000150
        /*0370*/ 	.short	0x0100
        /*0372*/ 	.byte	0x09
	.zero		1


	//   ....[43]....
        /*0374*/ 	.word	0x00000b10
        /*0378*/ 	.word	0x000000ff
        /*037c*/ 	.word	0x00000158
        /*0380*/ 	.short	0x0100
        /*0382*/ 	.byte	0x09
	.zero		1


	//   ....[44]....
        /*0384*/ 	.word	0x00000b20
        /*0388*/ 	.word	0x000000ff
        /*038c*/ 	.word	0x00000160
        /*0390*/ 	.short	0x0100
        /*0392*/ 	.byte	0x09
	.zero		1


	//   ....[45]....
        /*0394*/ 	.word	0x00000b30
        /*0398*/ 	.word	0x000000ff
        /*039c*/ 	.word	0x00000168
        /*03a0*/ 	.short	0x0100
        /*03a2*/ 	.byte	0x09
	.zero		1


	//   ....[46]....
        /*03a4*/ 	.word	0x00001970
        /*03a8*/ 	.word	0x00000057
        /*03ac*/ 	.word	0x00000000
        /*03b0*/ 	.short	0x010a
        /*03b2*/ 	.byte	0x2a
	.zero		1


	//   ....[47]....
        /*03b4*/ 	.word	0x00001b10
        /*03b8*/ 	.word	0x00000003
        /*03bc*/ 	.word	0x00000000
        /*03c0*/ 	.short	0x010a
        /*03c2*/ 	.byte	0x3f
	.zero		1


	//   ....[48]....
        /*03c4*/ 	.word	0x00001b50
        /*03c8*/ 	.word	0x00000003
        /*03cc*/ 	.word	0x00000000
        /*03d0*/ 	.short	0x010a
        /*03d2*/ 	.byte	0x3f
	.zero		1


	//   ....[49]....
        /*03d4*/ 	.word	0x000021f0
        /*03d8*/ 	.word	0x000000ff
        /*03dc*/ 	.word	0x00000000
        /*03e0*/ 	.short	0x010a
        /*03e2*/ 	.byte	0x05
	.zero		1


	//   ....[50]....
        /*03e4*/ 	.word	0x00002230
        /*03e8*/ 	.word	0x000000ff
        /*03ec*/ 	.word	0x00000000
        /*03f0*/ 	.short	0x010a
        /*03f2*/ 	.byte	0x05
	.zero		1


	//   ....[51]....
        /*03f4*/ 	.word	0x00002830
        /*03f8*/ 	.word	0x00000005
        /*03fc*/ 	.word	0x00000000
        /*0400*/ 	.short	0x0101
        /*0402*/ 	.byte	0x3f
	.zero		1


	//   ....[52]....
        /*0404*/ 	.word	0x00002930
        /*0408*/ 	.word	0x00000058
        /*040c*/ 	.word	0x00000000
        /*0410*/ 	.short	0x0101
        /*0412*/ 	.byte	0x2f
	.zero		1


	//   ....[53]....
        /*0414*/ 	.word	0x00002a30
        /*0418*/ 	.word	0x00000003
        /*041c*/ 	.word	0x00000000
        /*0420*/ 	.short	0x0101
        /*0422*/ 	.byte	0x3f
	.zero		1


	//   ....[54]....
        /*0424*/ 	.word	0x00002af0
        /*0428*/ 	.word	0x00000057
        /*042c*/ 	.word	0x00000010
        /*0430*/ 	.short	0x010a
        /*0432*/ 	.byte	0x2a
	.zero		1


	//   ....[55]....
        /*0434*/ 	.word	0x000065b0
        /*0438*/ 	.word	0x0000005a
        /*043c*/ 	.word	0x00000000
        /*0440*/ 	.short	0x0101
        /*0442*/ 	.byte	0x2f
	.zero		1


	//   ....[56]....
        /*0444*/ 	.word	0x00006f40
        /*0448*/ 	.word	0x0000000c
        /*044c*/ 	.word	0x000000a0
        /*0450*/ 	.short	0x010a
        /*0452*/ 	.byte	0x3f
	.zero		1


	//   ....[57]....
        /*0454*/ 	.word	0x00007310
        /*0458*/ 	.word	0x00000005
        /*045c*/ 	.word	0x00000178
        /*0460*/ 	.short	0x0101
        /*0462*/ 	.byte	0x3f
	.zero		1


	//   ....[58]....
        /*0464*/ 	.word	0x00007a90
        /*0468*/ 	.word	0x00000009
        /*046c*/ 	.word	0x00000000
        /*0470*/ 	.short	0x010a
        /*0472*/ 	.byte	0x3f
	.zero		1


	//   ....[59]....
        /*0474*/ 	.word	0x00007b10
        /*0478*/ 	.word	0x00000008
        /*047c*/ 	.word	0x00000000
        /*0480*/ 	.short	0x010a
        /*0482*/ 	.byte	0x3f
	.zero		1


	//   ....[60]....
        /*0484*/ 	.word	0x00007ba0
        /*0488*/ 	.word	0x00000009
        /*048c*/ 	.word	0x00000000
        /*0490*/ 	.short	0x010a
        /*0492*/ 	.byte	0x3f
	.zero		1


	//   ....[61]....
        /*0494*/ 	.word	0x00007c30
        /*0498*/ 	.word	0x00000008
        /*049c*/ 	.word	0x00000000
        /*04a0*/ 	.short	0x010a
        /*04a2*/ 	.byte	0x3f
	.zero		1


	//   ....[62]....
        /*04a4*/ 	.word	0x00007cc0
        /*04a8*/ 	.word	0x00000009
        /*04ac*/ 	.word	0x00000000
        /*04b0*/ 	.short	0x010a
        /*04b2*/ 	.byte	0x3f
	.zero		1


	//   ....[63]....
        /*04b4*/ 	.word	0x00007d50
        /*04b8*/ 	.word	0x00000008
        /*04bc*/ 	.word	0x00000000
        /*04c0*/ 	.short	0x010a
        /*04c2*/ 	.byte	0x3f
	.zero		1


	//   ....[64]....
        /*04c4*/ 	.word	0x00007de0
        /*04c8*/ 	.word	0x00000009
        /*04cc*/ 	.word	0x00000000
        /*04d0*/ 	.short	0x010a
        /*04d2*/ 	.byte	0x3f
	.zero		1


	//   ....[65]....
        /*04d4*/ 	.word	0x00007e70
        /*04d8*/ 	.word	0x00000008
        /*04dc*/ 	.word	0x00000000
        /*04e0*/ 	.short	0x010a
        /*04e2*/ 	.byte	0x3f
	.zero		1


	//   ....[66]....
        /*04e4*/ 	.word	0x00007f00
        /*04e8*/ 	.word	0x00000009
        /*04ec*/ 	.word	0x00000000
        /*04f0*/ 	.short	0x010a
        /*04f2*/ 	.byte	0x3f
	.zero		1


	//   ....[67]....
        /*04f4*/ 	.word	0x00007f90
        /*04f8*/ 	.word	0x00000008
        /*04fc*/ 	.word	0x00000000
        /*0500*/ 	.short	0x010a
        /*0502*/ 	.byte	0x3f
	.zero		1


	//   ....[68]....
        /*0504*/ 	.word	0x00008020
        /*0508*/ 	.word	0x00000009
        /*050c*/ 	.word	0x00000000
        /*0510*/ 	.short	0x010a
        /*0512*/ 	.byte	0x3f
	.zero		1


	//   ....[69]....
        /*0514*/ 	.word	0x000080b0
        /*0518*/ 	.word	0x00000008
        /*051c*/ 	.word	0x00000000
        /*0520*/ 	.short	0x010a
        /*0522*/ 	.byte	0x3f
	.zero		1


	//   ....[70]....
        /*0524*/ 	.word	0x00008140
        /*0528*/ 	.word	0x00000009
        /*052c*/ 	.word	0x00000000
        /*0530*/ 	.short	0x010a
        /*0532*/ 	.byte	0x3f
	.zero		1


	//   ....[71]....
        /*0534*/ 	.word	0x000081d0
        /*0538*/ 	.word	0x00000008
        /*053c*/ 	.word	0x00000000
        /*0540*/ 	.short	0x010a
        /*0542*/ 	.byte	0x3f
	.zero		1


	//   ....[72]....
        /*0544*/ 	.word	0x00008260
        /*0548*/ 	.word	0x00000009
        /*054c*/ 	.word	0x00000000
        /*0550*/ 	.short	0x010a
        /*0552*/ 	.byte	0x3f
	.zero		1


	//   ....[73]....
        /*0554*/ 	.word	0x000082f0
        /*0558*/ 	.word	0x00000008
        /*055c*/ 	.word	0x00000000
        /*0560*/ 	.short	0x010a
        /*0562*/ 	.byte	0x3f
	.zero		1


	//   ....[74]....
        /*0564*/ 	.word	0x00008380
        /*0568*/ 	.word	0x00000009
        /*056c*/ 	.word	0x00000000
        /*0570*/ 	.short	0x010a
        /*0572*/ 	.byte	0x3f
	.zero		1


	//   ....[75]....
        /*0574*/ 	.word	0x00008410
        /*0578*/ 	.word	0x00000008
        /*057c*/ 	.word	0x00000000
        /*0580*/ 	.short	0x010a
        /*0582*/ 	.byte	0x3f
	.zero		1


	//   ....[76]....
        /*0584*/ 	.word	0x000084a0
        /*0588*/ 	.word	0x0000000b
        /*058c*/ 	.word	0x00000000
        /*0590*/ 	.short	0x010a
        /*0592*/ 	.byte	0x3f
	.zero		1


	//   ....[77]....
        /*0594*/ 	.word	0x00008530
        /*0598*/ 	.word	0x00000003
        /*059c*/ 	.word	0x00000000
        /*05a0*/ 	.short	0x010a
        /*05a2*/ 	.byte	0x3f
	.zero		1


	//   ....[78]....
        /*05a4*/ 	.word	0x00008590
        /*05a8*/ 	.word	0x00000059
        /*05ac*/ 	.word	0x00000000
        /*05b0*/ 	.short	0x010a
        /*05b2*/ 	.byte	0x3f
	.zero		1


	//   ....[79]....
        /*05b4*/ 	.word	0x000085e0
        /*05b8*/ 	.word	0x00000003
        /*05bc*/ 	.word	0x00000000
        /*05c0*/ 	.short	0x010a
        /*05c2*/ 	.byte	0x3f
	.zero		1


	//   ....[80]....
        /*05c4*/ 	.word	0x00008640
        /*05c8*/ 	.word	0x00000005
        /*05cc*/ 	.word	0x00000000
        /*05d0*/ 	.short	0x010a
        /*05d2*/ 	.byte	0x3f
	.zero		1


	//   ....[81]....
        /*05d4*/ 	.word	0x00008690
        /*05d8*/ 	.word	0x00000059
        /*05dc*/ 	.word	0x00000010
        /*05e0*/ 	.short	0x010a
        /*05e2*/ 	.byte	0x3f
	.zero		1


	//   ....[82]....
        /*05e4*/ 	.word	0x00008760
        /*05e8*/ 	.word	0x0000000c
        /*05ec*/ 	.word	0x000000a0
        /*05f0*/ 	.short	0x010a
        /*05f2*/ 	.byte	0x3f
	.zero		1


	//   ....[83]....
        /*05f4*/ 	.word	0x00008830
        /*05f8*/ 	.word	0x00000009
        /*05fc*/ 	.word	0x00000000
        /*0600*/ 	.short	0x010a
        /*0602*/ 	.byte	0x3f
	.zero		1


	//   ....[84]....
        /*0604*/ 	.word	0x00008880
        /*0608*/ 	.word	0x00000008
        /*060c*/ 	.word	0x00000000
        /*0610*/ 	.short	0x010a
        /*0612*/ 	.byte	0x3f
	.zero		1


	//   ....[85]....
        /*0614*/ 	.word	0x000088d0
        /*0618*/ 	.word	0x00000009
        /*061c*/ 	.word	0x00000000
        /*0620*/ 	.short	0x010a
        /*0622*/ 	.byte	0x3f
	.zero		1


	//   ....[86]....
        /*0624*/ 	.word	0x00008920
        /*0628*/ 	.word	0x00000008
        /*062c*/ 	.word	0x00000000
        /*0630*/ 	.short	0x010a
        /*0632*/ 	.byte	0x3f
	.zero		1


	//   ....[87]....
        /*0634*/ 	.word	0x00008970
        /*0638*/ 	.word	0x00000009
        /*063c*/ 	.word	0x00000000
        /*0640*/ 	.short	0x010a
        /*0642*/ 	.byte	0x3f
	.zero		1


	//   ....[88]....
        /*0644*/ 	.word	0x000089c0
        /*0648*/ 	.word	0x00000008
        /*064c*/ 	.word	0x00000000
        /*0650*/ 	.short	0x010a
        /*0652*/ 	.byte	0x3f
	.zero		1


	//   ....[89]....
        /*0654*/ 	.word	0x00008a10
        /*0658*/ 	.word	0x00000009
        /*065c*/ 	.word	0x00000000
        /*0660*/ 	.short	0x010a
        /*0662*/ 	.byte	0x3f
	.zero		1


	//   ....[90]....
        /*0664*/ 	.word	0x00008a60
        /*0668*/ 	.word	0x00000008
        /*066c*/ 	.word	0x00000000
        /*0670*/ 	.short	0x010a
        /*0672*/ 	.byte	0x3f
	.zero		1


	//   ....[91]....
        /*0674*/ 	.word	0x00008ab0
        /*0678*/ 	.word	0x00000009
        /*067c*/ 	.word	0x00000000
        /*0680*/ 	.short	0x010a
        /*0682*/ 	.byte	0x3f
	.zero		1


	//   ....[92]....
        /*0684*/ 	.word	0x00008b00
        /*0688*/ 	.word	0x00000008
        /*068c*/ 	.word	0x00000000
        /*0690*/ 	.short	0x010a
        /*0692*/ 	.byte	0x3f
	.zero		1


	//   ....[93]....
        /*0694*/ 	.word	0x00008b50
        /*0698*/ 	.word	0x00000009
        /*069c*/ 	.word	0x00000000
        /*06a0*/ 	.short	0x010a
        /*06a2*/ 	.byte	0x3f
	.zero		1


	//   ....[94]....
        /*06a4*/ 	.word	0x00008ba0
        /*06a8*/ 	.word	0x00000008
        /*06ac*/ 	.word	0x00000000
        /*06b0*/ 	.short	0x010a
        /*06b2*/ 	.byte	0x3f
	.zero		1


	//   ....[95]....
        /*06b4*/ 	.word	0x00008bf0
        /*06b8*/ 	.word	0x00000009
        /*06bc*/ 	.word	0x00000000
        /*06c0*/ 	.short	0x010a
        /*06c2*/ 	.byte	0x3f
	.zero		1


	//   ....[96]....
        /*06c4*/ 	.word	0x00008c40
        /*06c8*/ 	.word	0x00000008
        /*06cc*/ 	.word	0x00000000
        /*06d0*/ 	.short	0x010a
        /*06d2*/ 	.byte	0x3f
	.zero		1


	//   ....[97]....
        /*06d4*/ 	.word	0x00008c90
        /*06d8*/ 	.word	0x00000009
        /*06dc*/ 	.word	0x00000000
        /*06e0*/ 	.short	0x010a
        /*06e2*/ 	.byte	0x3f
	.zero		1


	//   ....[98]....
        /*06e4*/ 	.word	0x00008ce0
        /*06e8*/ 	.word	0x00000008
        /*06ec*/ 	.word	0x00000000
        /*06f0*/ 	.short	0x010a
        /*06f2*/ 	.byte	0x3f
	.zero		1


	//   ....[99]....
        /*06f4*/ 	.word	0x00008d30
        /*06f8*/ 	.word	0x00000009
        /*06fc*/ 	.word	0x00000000
        /*0700*/ 	.short	0x010a
        /*0702*/ 	.byte	0x3f
	.zero		1


	//   ....[100]....
        /*0704*/ 	.word	0x00008d80
        /*0708*/ 	.word	0x00000008
        /*070c*/ 	.word	0x00000000
        /*0710*/ 	.short	0x010a
        /*0712*/ 	.byte	0x3f
	.zero		1


	//   ....[101]....
        /*0714*/ 	.word	0x00008dd0
        /*0718*/ 	.word	0x0000000b
        /*071c*/ 	.word	0x00000000
        /*0720*/ 	.short	0x010a
        /*0722*/ 	.byte	0x3f
	.zero		1


	//----- nvinfo : EIATTR_NUM_MBARRIERS
	.align		4
.L_37:
        /*0724*/ 	.byte	0x03, 0x38
        /*0726*/ 	.short	0x002e


	//----- nvinfo : EIATTR_EXIT_INSTR_OFFSETS
	.align		4
        /*0728*/ 	.byte	0x04, 0x1c
        /*072a*/ 	.short	(.L_39 - .L_38)


	//   ....[0]....
.L_38:
        /*072c*/ 	.word	0x00001620


	//   ....[1]....
        /*0730*/ 	.word	0x00001680


	//   ....[2]....
        /*0734*/ 	.word	0x00006c40


	//   ....[3]....
        /*0738*/ 	.word	0x00006c70


	//   ....[4]....
        /*073c*/ 	.word	0x00008580


	//----- nvinfo : EIATTR_MAX_THREADS
	.align		4
.L_39:
        /*0740*/ 	.byte	0x04, 0x05
        /*0742*/ 	.short	(.L_41 - .L_40)
.L_40:
        /*0744*/ 	.word	0x00000180
        /*0748*/ 	.word	0x00000001
        /*074c*/ 	.word	0x00000001


	//----- nvinfo : EIATTR_CRS_STACK_SIZE
	.align		4
.L_41:
        /*0750*/ 	.byte	0x04, 0x1e
        /*0752*/ 	.short	(.L_43 - .L_42)
.L_42:
        /*0754*/ 	.word	0x00000000


	//----- nvinfo : EIATTR_CBANK_PARAM_SIZE
	.align		4
.L_43:
        /*0758*/ 	.byte	0x03, 0x19
        /*075a*/ 	.short	0x0470


	//----- nvinfo : EIATTR_PARAM_CBANK
	.align		4
        /*075c*/ 	.byte	0x04, 0x0a
        /*075e*/ 	.short	(.L_45 - .L_44)
	.align		4
.L_44:
        /*0760*/ 	.word	index@(.nv.constant0._ZN7cutlass13device_kernelINS_4gemm6kernel13GemmUniversalIN4cute5tupleIJiiiiEEENS1_10collective13CollectiveMmaINS1_34MainloopSm90TmaGmmaWarpSpecializedILi20ENS5_IJNS4_1CILi2EEENSA_ILi1EEESC_EEENS1_32KernelTmaWarpSpecializedPingpongEEENS5_IJNSA_ILi64EEENSA_ILi112EEENSA_ILi32EEEEEENS_10bfloat16_tENS5_IJlSC_lEEESK_SL_NS4_8TiledMMAINS4_8MMA_AtomIJNS4_4SM904GMMA27MMA_64x16x16_F32BF16BF16_SSILNSP_5MajorE0ELSR_0ELNSP_7ScaleInE1ELSS_1EEEEEENS4_6LayoutINS5_IJSC_SC_SC_EEENS5_IJNSA_ILi0EEESX_SX_EEEEENS5_IJNS4_10UnderscoreES10_S10_EEEEENS4_13SM90_TMA_LOADENS4_14ComposedLayoutINS4_7SwizzleILi2ELi4ELi3EEENS4_18smem_ptr_flag_bitsILi16EEENSV_INS5_IJNSA_ILi8EEESI_EEENS5_IJSI_SC_EEEEEEEvNS4_8identityENS4_23SM90_TMA_LOAD_MULTICASTES1D_vS1E_EENS_8epilogue10collective6detail29Sm90TmaWarpSpecializedAdapterINS1I_15DefaultEpilogueISK_SL_SL_NS1H_6thread17LinearCombinationISK_Li1EffLNS1M_9ScaleType4KindE0ELNS_15FloatRoundStyleE2ESK_EENS1_15EpilogueDefaultEEEEEvvEEEEvNT_6ParamsE)
        /*0764*/ 	.short	0x0210
        /*0766*/ 	.short	0x0470


	//----- nvinfo : EIATTR_SW_WAR
	.align		4
.L_45:
        /*0768*/ 	.byte	0x04, 0x36
        /*076a*/ 	.short	(.L_47 - .L_46)
.L_46:
        /*076c*/ 	.word	0x00000008
.L_47:


//--------------------- .nv.callgraph             --------------------------
	.section	.nv.callgraph,"",@"SHT_CUDA_CALLGRAPH"
	.align	4
	.sectionentsize	8
	.align		4
        /*0000*/ 	.word	0x00000000
	.align		4
        /*0004*/ 	.word	0xffffffff
	.align		4
        /*0008*/ 	.word	index@(_ZN7cutlass13device_kernelINS_4gemm6kernel13GemmUniversalIN4cute5tupleIJiiiiEEENS1_10collective13CollectiveMmaINS1_34MainloopSm90TmaGmmaWarpSpecializedILi20ENS5_IJNS4_1CILi2EEENSA_ILi1EEESC_EEENS1_32KernelTmaWarpSpecializedPingpongEEENS5_IJNSA_ILi64EEENSA_ILi112EEENSA_ILi32EEEEEENS_10bfloat16_tENS5_IJlSC_lEEESK_SL_NS4_8TiledMMAINS4_8MMA_AtomIJNS4_4SM904GMMA27MMA_64x16x16_F32BF16BF16_SSILNSP_5MajorE0ELSR_0ELNSP_7ScaleInE1ELSS_1EEEEEENS4_6LayoutINS5_IJSC_SC_SC_EEENS5_IJNSA_ILi0EEESX_SX_EEEEENS5_IJNS4_10UnderscoreES10_S10_EEEEENS4_13SM90_TMA_LOADENS4_14ComposedLayoutINS4_7SwizzleILi2ELi4ELi3EEENS4_18smem_ptr_flag_bitsILi16EEENSV_INS5_IJNSA_ILi8EEESI_EEENS5_IJSI_SC_EEEEEEEvNS4_8identityENS4_23SM90_TMA_LOAD_MULTICASTES1D_vS1E_EENS_8epilogue10collective6detail29Sm90TmaWarpSpecializedAdapterINS1I_15DefaultEpilogueISK_SL_SL_NS1H_6thread17LinearCombinationISK_Li1EffLNS1M_9ScaleType4KindE0ELNS_15FloatRoundStyleE2ESK_EENS1_15EpilogueDefaultEEEEEvvEEEEvNT_6ParamsE)
	.align		4
        /*000c*/ 	.word	index@(__assertfail)
	.align		4
        /*0010*/ 	.word	0x00000000
	.align		4
        /*0014*/ 	.word	0xfffffffe
	.align		4
        /*0018*/ 	.word	0x00000000
	.align		4
        /*001c*/ 	.word	0xfffffffd
	.align		4
        /*0020*/ 	.word	0x00000000
	.align		4
        /*0024*/ 	.word	0xfffffffc


//--------------------- .nv.constant4             --------------------------
	.section	.nv.constant4,"a",@progbits
	.align	8
	.align		8
.nv.constant4:
        /*0000*/ 	.dword	__assertfail
	.align		8
        /*0008*/ 	.dword	__unnamed_1
	.align		8
        /*0010*/ 	.dword	_ZN39_INTERNAL_95bf3fda_4_k_cu_4c265789_29704cuda3std3__45__cpo5beginE
	.align		8
        /*0018*/ 	.dword	_ZN39_INTERNAL_95bf3fda_4_k_cu_4c265789_29704cuda3std3__45__cpo3endE
	.align		8
        /*0020*/ 	.dword	_ZN39_INTERNAL_95bf3fda_4_k_cu_4c265789_29704cuda3std3__45__cpo6cbeginE
	.align		8
        /*0028*/ 	.dword	_ZN39_INTERNAL_95bf3fda_4_k_cu_4c265789_29704cuda3std3__45__cpo4cendE
	.align		8
        /*0030*/ 	.dword	_ZN39_INTERNAL_95bf3fda_4_k_cu_4c265789_29704cuda3std3__441_GLOBAL__N__95bf3fda_4_k_cu_4c265789_29706ignoreE
	.align		8
        /*0038*/ 	.dword	_ZN39_INTERNAL_95bf3fda_4_k_cu_4c265789_29704cuda3std3__419piecewise_constructE
	.align		8
        /*0040*/ 	.dword	_ZN39_INTERNAL_95bf3fda_4_k_cu_4c265789_29704cuda3std3__48in_placeE
	.align		8
        /*0048*/ 	.dword	_ZN39_INTERNAL_95bf3fda_4_k_cu_4c265789_29704cuda3std6ranges3__45__cpo4swapE
	.align		8
        /*0050*/ 	.dword	_ZN39_INTERNAL_95bf3fda_4_k_cu_4c265789_29704cuda3std6ranges3__45__cpo9iter_moveE
	.align		8
        /*0058*/ 	.dword	_ZN39_INTERNAL_95bf3fda_4_k_cu_4c265789_29704cute7productE
	.align		8
        /*0060*/ 	.dword	_ZN39_INTERNAL_95bf3fda_4_k_cu_4c265789_29704cute1_E
	.align		8
        /*0068*/ 	.dword	$str$22
	.align		8
        /*0070*/ 	.dword	$str$23


//--------------------- .text._ZN7cutlass13device_kernelINS_4gemm6kernel13GemmUniversalIN4cute5tupleIJiiiiEEENS1_10collective13CollectiveMmaINS1_34MainloopSm90TmaGmmaWarpSpecializedILi20ENS5_IJNS4_1CILi2EEENSA_ILi1EEESC_EEENS1_32KernelTmaWarpSpecializedPingpongEEENS5_IJNSA_ILi64EEENSA_ILi112EEENSA_ILi32EEEEEENS_10bfloat16_tENS5_IJlSC_lEEESK_SL_NS4_8TiledMMAINS4_8MMA_AtomIJNS4_4SM904GMMA27MMA_64x16x16_F32BF16BF16_SSILNSP_5MajorE0ELSR_0ELNSP_7ScaleInE1ELSS_1EEEEEENS4_6LayoutINS5_IJSC_SC_SC_EEENS5_IJNSA_ILi0EEESX_SX_EEEEENS5_IJNS4_10UnderscoreES10_S10_EEEEENS4_13SM90_TMA_LOADENS4_14ComposedLayoutINS4_7SwizzleILi2ELi4ELi3EEENS4_18smem_ptr_flag_bitsILi16EEENSV_INS5_IJNSA_ILi8EEESI_EEENS5_IJSI_SC_EEEEEEEvNS4_8identityENS4_23SM90_TMA_LOAD_MULTICASTES1D_vS1E_EENS_8epilogue10collective6detail29Sm90TmaWarpSpecializedAdapterINS1I_15DefaultEpilogueISK_SL_SL_NS1H_6thread17LinearCombinationISK_Li1EffLNS1M_9ScaleType4KindE0ELNS_15FloatRoundStyleE2ESK_EENS1_15EpilogueDefaultEEEEEvvEEEEvNT_6ParamsE --------------------------
	.section	.text._ZN7cutlass13device_kernelINS_4gemm6kernel13GemmUniversalIN4cute5tupleIJiiiiEEENS1_10collective13CollectiveMmaINS1_34MainloopSm90TmaGmmaWarpSpecializedILi20ENS5_IJNS4_1CILi2EEENSA_ILi1EEESC_EEENS1_32KernelTmaWarpSpecializedPingpongEEENS5_IJNSA_ILi64EEENSA_ILi112EEENSA_ILi32EEEEEENS_10bfloat16_tENS5_IJlSC_lEEESK_SL_NS4_8TiledMMAINS4_8MMA_AtomIJNS4_4SM904GMMA27MMA_64x16x16_F32BF16BF16_SSILNSP_5MajorE0ELSR_0ELNSP_7ScaleInE1ELSS_1EEEEEENS4_6LayoutINS5_IJSC_SC_SC_EEENS5_IJNSA_ILi0EEESX_SX_EEEEENS5_IJNS4_10UnderscoreES10_S10_EEEEENS4_13SM90_TMA_LOADENS4_14ComposedLayoutINS4_7SwizzleILi2ELi4ELi3EEENS4_18smem_ptr_flag_bitsILi16EEENSV_INS5_IJNSA_ILi8EEESI_EEENS5_IJSI_SC_EEEEEEEvNS4_8identityENS4_23SM90_TMA_LOAD_MULTICASTES1D_vS1E_EENS_8epilogue10collective6detail29Sm90TmaWarpSpecializedAdapterINS1I_15DefaultEpilogueISK_SL_SL_NS1H_6thread17LinearCombinationISK_Li1EffLNS1M_9ScaleType4KindE0ELNS_15FloatRoundStyleE2ESK_EENS1_15EpilogueDefaultEEEEEvvEEEEvNT_6ParamsE,"ax",@progbits
	.align	128
.text._ZN7cutlass13device_kernelINS_4gemm6kernel13GemmUniversalIN4cute5tupleIJiiiiEEENS1_10collective13CollectiveMmaINS1_34MainloopSm90TmaGmmaWarpSpecializedILi20ENS5_IJNS4_1CILi2EEENSA_ILi1EEESC_EEENS1_32KernelTmaWarpSpecializedPingpongEEENS5_IJNSA_ILi64EEENSA_ILi112EEENSA_ILi32EEEEEENS_10bfloat16_tENS5_IJlSC_lEEESK_SL_NS4_8TiledMMAINS4_8MMA_AtomIJNS4_4SM904GMMA27MMA_64x16x16_F32BF16BF16_SSILNSP_5MajorE0ELSR_0ELNSP_7ScaleInE1ELSS_1EEEEEENS4_6LayoutINS5_IJSC_SC_SC_EEENS5_IJNSA_ILi0EEESX_SX_EEEEENS5_IJNS4_10UnderscoreES10_S10_EEEEENS4_13SM90_TMA_LOADENS4_14ComposedLayoutINS4_7SwizzleILi2ELi4ELi3EEENS4_18smem_ptr_flag_bitsILi16EEENSV_INS5_IJNSA_ILi8EEESI_EEENS5_IJSI_SC_EEEEEEEvNS4_8identityENS4_23SM90_TMA_LOAD_MULTICASTES1D_vS1E_EENS_8epilogue10collective6detail29Sm90TmaWarpSpecializedAdapterINS1I_15DefaultEpilogueISK_SL_SL_NS1H_6thread17LinearCombinationISK_Li1EffLNS1M_9ScaleType4KindE0ELNS_15FloatRoundStyleE2ESK_EENS1_15EpilogueDefaultEEEEEvvEEEEvNT_6ParamsE:
        .type           _ZN7cutlass13device_kernelINS_4gemm6kernel13GemmUniversalIN4cute5tupleIJiiiiEEENS1_10collective13CollectiveMmaINS1_34MainloopSm90TmaGmmaWarpSpecializedILi20ENS5_IJNS4_1CILi2EEENSA_ILi1EEESC_EEENS1_32KernelTmaWarpSpecializedPingpongEEENS5_IJNSA_ILi64EEENSA_ILi112EEENSA_ILi32EEEEEENS_10bfloat16_tENS5_IJlSC_lEEESK_SL_NS4_8TiledMMAINS4_8MMA_AtomIJNS4_4SM904GMMA27MMA_64x16x16_F32BF16BF16_SSILNSP_5MajorE0ELSR_0ELNSP_7ScaleInE1ELSS_1EEEEEENS4_6LayoutINS5_IJSC_SC_SC_EEENS5_IJNSA_ILi0EEESX_SX_EEEEENS5_IJNS4_10UnderscoreES10_S10_EEEEENS4_13SM90_TMA_LOADENS4_14ComposedLayoutINS4_7SwizzleILi2ELi4ELi3EEENS4_18smem_ptr_flag_bitsILi16EEENSV_INS5_IJNSA_ILi8EEESI_EEENS5_IJSI_SC_EEEEEEEvNS4_8identityENS4_23SM90_TMA_LOAD_MULTICASTES1D_vS1E_EENS_8epilogue10collective6detail29Sm90TmaWarpSpecializedAdapterINS1I_15DefaultEpilogueISK_SL_SL_NS1H_6thread17LinearCombinationISK_Li1EffLNS1M_9ScaleType4KindE0ELNS_15FloatRoundStyleE2ESK_EENS1_15EpilogueDefaultEEEEEvvEEEEvNT_6ParamsE,@function
        .size           _ZN7cutlass13device_kernelINS_4gemm6kernel13GemmUniversalIN4cute5tupleIJiiiiEEENS1_10collective13CollectiveMmaINS1_34MainloopSm90TmaGmmaWarpSpecializedILi20ENS5_IJNS4_1CILi2EEENSA_ILi1EEESC_EEENS1_32KernelTmaWarpSpecializedPingpongEEENS5_IJNSA_ILi64EEENSA_ILi112EEENSA_ILi32EEEEEENS_10bfloat16_tENS5_IJlSC_lEEESK_SL_NS4_8TiledMMAINS4_8MMA_AtomIJNS4_4SM904GMMA27MMA_64x16x16_F32BF16BF16_SSILNSP_5MajorE0ELSR_0ELNSP_7ScaleInE1ELSS_1EEEEEENS4_6LayoutINS5_IJSC_SC_SC_EEENS5_IJNSA_ILi0EEESX_SX_EEEEENS5_IJNS4_10UnderscoreES10_S10_EEEEENS4_13SM90_TMA_LOADENS4_14ComposedLayoutINS4_7SwizzleILi2ELi4ELi3EEENS4_18smem_ptr_flag_bitsILi16EEENSV_INS5_IJNSA_ILi8EEESI_EEENS5_IJSI_SC_EEEEEEEvNS4_8identityENS4_23SM90_TMA_LOAD_MULTICASTES1D_vS1E_EENS_8epilogue10collective6detail29Sm90TmaWarpSpecializedAdapterINS1I_15DefaultEpilogueISK_SL_SL_NS1H_6thread17LinearCombinationISK_Li1EffLNS1M_9ScaleType4KindE0ELNS_15FloatRoundStyleE2ESK_EENS1_15EpilogueDefaultEEEEEvvEEEEvNT_6ParamsE,(.L_x_218 - _ZN7cutlass13device_kernelINS_4gemm6kernel13GemmUniversalIN4cute5tupleIJiiiiEEENS1_10collective13CollectiveMmaINS1_34MainloopSm90TmaGmmaWarpSpecializedILi20ENS5_IJNS4_1CILi2EEENSA_ILi1EEESC_EEENS1_32KernelTmaWarpSpecializedPingpongEEENS5_IJNSA_ILi64EEENSA_ILi112EEENSA_ILi32EEEEEENS_10bfloat16_tENS5_IJlSC_lEEESK_SL_NS4_8TiledMMAINS4_8MMA_AtomIJNS4_4SM904GMMA27MMA_64x16x16_F32BF16BF16_SSILNSP_5MajorE0ELSR_0ELNSP_7ScaleInE1ELSS_1EEEEEENS4_6LayoutINS5_IJSC_SC_SC_EEENS5_IJNSA_ILi0EEESX_SX_EEEEENS5_IJNS4_10UnderscoreES10_S10_EEEEENS4_13SM90_TMA_LOADENS4_14ComposedLayoutINS4_7SwizzleILi2ELi4ELi3EEENS4_18smem_ptr_flag_bitsILi16EEENSV_INS5_IJNSA_ILi8EEESI_EEENS5_IJSI_SC_EEEEEEEvNS4_8identityENS4_23SM90_TMA_LOAD_MULTICASTES1D_vS1E_EENS_8epilogue10collective6detail29Sm90TmaWarpSpecializedAdapterINS1I_15DefaultEpilogueISK_SL_SL_NS1H_6thread17LinearCombinationISK_Li1EffLNS1M_9ScaleType4KindE0ELNS_15FloatRoundStyleE2ESK_EENS1_15EpilogueDefaultEEEEEvvEEEEvNT_6ParamsE)
        .other          _ZN7cutlass13device_kernelINS_4gemm6kernel13GemmUniversalIN4cute5tupleIJiiiiEEENS1_10collective13CollectiveMmaINS1_34MainloopSm90TmaGmmaWarpSpecializedILi20ENS5_IJNS4_1CILi2EEENSA_ILi1EEESC_EEENS1_32KernelTmaWarpSpecializedPingpongEEENS5_IJNSA_ILi64EEENSA_ILi112EEENSA_ILi32EEEEEENS_10bfloat16_tENS5_IJlSC_lEEESK_SL_NS4_8TiledMMAINS4_8MMA_AtomIJNS4_4SM904GMMA27MMA_64x16x16_F32BF16BF16_SSILNSP_5MajorE0ELSR_0ELNSP_7ScaleInE1ELSS_1EEEEEENS4_6LayoutINS5_IJSC_SC_SC_EEENS5_IJNSA_ILi0EEESX_SX_EEEEENS5_IJNS4_10UnderscoreES10_S10_EEEEENS4_13SM90_TMA_LOADENS4_14ComposedLayoutINS4_7SwizzleILi2ELi4ELi3EEENS4_18smem_ptr_flag_bitsILi16EEENSV_INS5_IJNSA_ILi8EEESI_EEENS5_IJSI_SC_EEEEEEEvNS4_8identityENS4_23SM90_TMA_LOAD_MULTICASTES1D_vS1E_EENS_8epilogue10collective6detail29Sm90TmaWarpSpecializedAdapterINS1I_15DefaultEpilogueISK_SL_SL_NS1H_6thread17LinearCombinationISK_Li1EffLNS1M_9ScaleType4KindE0ELNS_15FloatRoundStyleE2ESK_EENS1_15EpilogueDefaultEEEEEvvEEEEvNT_6ParamsE,@"STO_CUDA_ENTRY STV_DEFAULT"
_ZN7cutlass13device_kernelINS_4gemm6kernel13GemmUniversalIN4cute5tupleIJiiiiEEENS1_10collective13CollectiveMmaINS1_34MainloopSm90TmaGmmaWarpSpecializedILi20ENS5_IJNS4_1CILi2EEENSA_ILi1EEESC_EEENS1_32KernelTmaWarpSpecializedPingpongEEENS5_IJNSA_ILi64EEENSA_ILi112EEENSA_ILi32EEEEEENS_10bfloat16_tENS5_IJlSC_lEEESK_SL_NS4_8TiledMMAINS4_8MMA_AtomIJNS4_4SM904GMMA27MMA_64x16x16_F32BF16BF16_SSILNSP_5MajorE0ELSR_0ELNSP_7ScaleInE1ELSS_1EEEEEENS4_6LayoutINS5_IJSC_SC_SC_EEENS5_IJNSA_ILi0EEESX_SX_EEEEENS5_IJNS4_10UnderscoreES10_S10_EEEEENS4_13SM90_TMA_LOADENS4_14ComposedLayoutINS4_7SwizzleILi2ELi4ELi3EEENS4_18smem_ptr_flag_bitsILi16EEENSV_INS5_IJNSA_ILi8EEESI_EEENS5_IJSI_SC_EEEEEEEvNS4_8identityENS4_23SM90_TMA_LOAD_MULTICASTES1D_vS1E_EENS_8epilogue10collective6detail29Sm90TmaWarpSpecializedAdapterINS1I_15DefaultEpilogueISK_SL_SL_NS1H_6thread17LinearCombinationISK_Li1EffLNS1M_9ScaleType4KindE0ELNS_15FloatRoundStyleE2ESK_EENS1_15EpilogueDefaultEEEEEvvEEEEvNT_6ParamsE:
[----:B------:R-:W0:Y:S02]  /*0000*/  LDC R1, c[0x0][0x28] ;  /* 0x00000a00ff017b82 */ /* 0x000e240000000800 */
[----:B0-----:R-:W-:Y:S01]  /*0010*/  VIADD R1, R1, 0xfffffff8 ;  /* 0xfffffff801017836 */ /* 0x001fe20000000000 */
[----:B------:R-:W0:Y:S01]  /*0020*/  S2R R4, SR_TID.X ;  /* 0x0000000000047919 */ /* 0x000e220000002100 */
[----:B------:R-:W-:Y:S01]  /*0030*/  ELECT P0, URZ, PT ;  /* 0x00000000003f782f */ /* 0x000fe20003800000 */
[----:B------:R-:W-:Y:S01]  /*0040*/  BSSY B0, `(.L_x_0) ;  /* 0x000000f000007945 */ /* 0x000fe20003800000 */
[--C-:B0-----:R-:W-:Y:S02]  /*0050*/  SHF.R.U32.HI R2, RZ, 0x5, R4.reuse ;  /* 0x00000005ff027819 */ /* 0x101fe40000011604 */
[----:B------:R-:W-:-:S03]  /*0060*/  SHF.R.U32.HI R7, RZ, 0x7, R4 ;  /* 0x00000007ff077819 */ /* 0x000fc60000011604 */
[----:B------:R-:W0:Y:S04]  /*0070*/  SHFL.IDX PT, R5, R2, RZ, 0x1f ;  /* 0x00001fff02057589 */ /* 0x000e2800000e0000 */
[----:B------:R1:W2:Y:S01]  /*0080*/  SHFL.IDX PT, R10, R7, RZ, 0x1f ;  /* 0x00001fff070a7589 */ /* 0x0002a200000e0000 */
[----:B0-----:R-:W-:-:S13]  /*0090*/  ISETP.NE.OR P0, PT, R5, RZ, !P0 ;  /* 0x000000ff0500720c */ /* 0x001fda0004705670 */
[----:B-12---:R-:W-:Y:S05]  /*00a0*/  @P0 BRA `(.L_x_1) ;  /* 0x0000000000200947 */ /* 0x006fea0003800000 */
[----:B------:R-:W-:Y:S02]  /*00b0*/  ULDC.64 UR4, c[0x0][0x198] ;  /* 0x0000660000047ab9 */ /* 0x000fe40000000a00 */
[----:B------:R-:W-:Y:S02]  /*00c0*/  UIADD3 UR6, UP0, UR4, 0xf0, URZ ;  /* 0x000000f004067890 */ /* 0x000fe4000ff1e03f */
[----:B------:R-:W-:Y:S02]  /*00d0*/  UIADD3 UR4, UP1, UR4, 0x1f0, URZ ;  /* 0x000001f004047890 */ /* 0x000fe4000ff3e03f */
[----:B------:R-:W-:Y:S02]  /*00e0*/  UIADD3.X UR7, URZ, UR5, URZ, UP0, !UPT ;  /* 0x000000053f077290 */ /* 0x000fe400087fe43f */
[----:B------:R-:W-:-:S07]  /*00f0*/  UIADD3.X UR5, URZ, UR5, URZ, UP1, !UPT ;  /* 0x000000053f057290 */ /* 0x000fce0008ffe43f */
[----:B------:R0:W-:Y:S02]  /*0100*/  UTMACCTL.PF [UR6] ;  /* 0x00000000060079b9 */ /* 0x0001e40008040000 */
[----:B------:R0:W-:Y:S02]  /*0110*/  UTMACCTL.PF [UR4] ;  /* 0x00000000040079b9 */ /* 0x0001e40008040000 */
[----:B0-----:R-:W-:Y:S01]  /*0120*/  NOP ;  /* 0x0000000000007918 */ /* 0x001fe20000000000 */
.L_x_1:
[----:B------:R-:W-:Y:S05]  /*0130*/  BSYNC B0 ;  /* 0x0000000000007941 */ /* 0x000fea0003800000 */
.L_x_0:
[----:B------:R-:W0:Y:S01]  /*0140*/  SHFL.IDX PT, R8, R2, RZ, 0x1f ;  /* 0x00001fff02087589 */ /* 0x000e2200000e0000 */
[----:B------:R-:W-:-:S04]  /*0150*/  SHF.R.S32.HI R3, RZ, 0x1f, R4 ;  /* 0x0000001fff037819 */ /* 0x000fc80000011404 */
[----:B------:R-:W-:Y:S02]  /*0160*/  LEA.HI R3, R3, R4, RZ, 0x7 ;  /* 0x0000000403037211 */ /* 0x000fe400078f38ff */
[----:B0-----:R-:W-:-:S13]  /*0170*/  ISETP.NE.AND P0, PT, R8, RZ, PT ;  /* 0x000000ff0800720c */ /* 0x001fda0003f05270 */
[----:B------:R-:W-:Y:S05]  /*0180*/  @P0 BRA `(.L_x_2) ;  /* 0x0000000000e40947 */ /* 0x000fea0003800000 */
[----:B------:R-:W-:Y:S01]  /*0190*/  ELECT P0, URZ, PT ;  /* 0x00000000003f782f */ /* 0x000fe20003800000 */
[----:B------:R-:W-:-:S12]  /*01a0*/  BSSY B0, `(.L_x_2) ;  /* 0x0000037000007945 */ /* 0x000fd80003800000 */
[----:B------:R-:W-:Y:S05]  /*01b0*/  @!P0 BRA `(.L_x_3) ;  /* 0x0000000000d48947 */ /* 0x000fea0003800000 */
[----:B------:R-:W0:Y:S01]  /*01c0*/  S2UR UR8, SR_CgaCtaId ;  /* 0x00000000000879c3 */ /* 0x000e220000008800 */
[----:B------:R-:W-:Y:S01]  /*01d0*/  UMOV UR4, 0x400 ;  /* 0x0000040000047882 */ /* 0x000fe20000000000 */
[----:B------:R-:W-:Y:S01]  /*01e0*/  UMOV UR5, 0x1 ;  /* 0x0000000100057882 */ /* 0x000fe20000000000 */
[----:B------:R-:W-:Y:S02]  /*01f0*/  UMOV UR6, 0x2 ;  /* 0x0000000200067882 */ /* 0x000fe40000000000 */
[----:B------:R-:W-:-:S04]  /*0200*/  UIADD3 UR6, -UR6, 0x100000, URZ ;  /* 0x0010000006067890 */ /* 0x000fc8000fffe13f */
[----:B------:R-:W-:Y:S02]  /*0210*/  USHF.L.U32 UR7, UR6, 0xb, URZ ;  /* 0x0000000b06077899 */ /* 0x000fe4000800063f */
[----:B------:R-:W-:Y:S02]  /*0220*/  USHF.L.U32 UR6, UR6, 0x1, URZ ;  /* 0x0000000106067899 */ /* 0x000fe4000800063f */
[----:B0-----:R-:W-:Y:S02]  /*0230*/  ULEA UR8, UR8, UR4, 0x18 ;  /* 0x0000000408087291 */ /* 0x001fe4000f8ec03f */
[----:B------:R-:W-:-:S04]  /*0240*/  UIADD3 UR4, -UR5, 0x100000, URZ ;  /* 0x0010000005047890 */ /* 0x000fc8000fffe13f */
[----:B------:R-:W-:Y:S02]  /*0250*/  USHF.L.U32 UR5, UR4, 0xb, URZ ;  /* 0x0000000b04057899 */ /* 0x000fe4000800063f */
[----:B------:R-:W-:Y:S01]  /*0260*/  USHF.L.U32 UR4, UR4, 0x1, URZ ;  /* 0x0000000104047899 */ /* 0x000fe2000800063f */
[----:B------:R-:W0:Y:S11]  /*0270*/  FENCE.VIEW.ASYNC.S ;  /* 0x00000000000073c6 */ /* 0x000e360000000000 */
[----:B0-----:R0:W1:Y:S01]  /*0280*/  SYNCS.EXCH.64 URZ, [UR8], UR4 ;  /* 0x00000004083f75b2 */ /* 0x0010620008000100 */
[----:B------:R0:W2:Y:S01]  /*0290*/  SYNCS.EXCH.64 URZ, [UR8+0xa0], UR6 ;  /* 0x0000a006083f75b2 */ /* 0x0000a20008000100 */
[----:B------:R0:W3:Y:S01]  /*02a0*/  SYNCS.EXCH.64 URZ, [UR8+0x8], UR4 ;  /* 0x00000804083f75b2 */ /* 0x0000e20008000100 */
[----:B------:R0:W4:Y:S01]  /*02b0*/  SYNCS.EXCH.64 URZ, [UR8+0xa8], UR6 ;  /* 0x0000a806083f75b2 */ /* 0x0001220008000100 */
[----:B------:R0:W0:Y:S01]  /*02c0*/  SYNCS.EXCH.64 URZ, [UR8+0x10], UR4 ;  /* 0x00001004083f75b2 */ /* 0x0000220008000100 */
        /* <DEDUP_REMOVED lines=35> */
[----:B-1234-:R-:W-:Y:S01]  /*0500*/  NOP ;  /* 0x0000000000007918 */ /* 0x01efe20000000000 */
.L_x_3:
[----:B0-----:R-:W-:Y:S05]  /*0510*/  BSYNC B0 ;  /* 0x0000000000007941 */ /* 0x001fea0003800000 */
.L_x_2:
[----:B------:R-:W0:Y:S01]  /*0520*/  SHFL.IDX PT, R13, R2, RZ, 0x1f ;  /* 0x00001fff020d7589 */ /* 0x000e2200000e0000 */
[----:B------:R-:W1:Y:S01]  /*0530*/  S2UR UR12, SR_CTAID.X ;  /* 0x00000000000c79c3 */ /* 0x000e620000002500 */
[----:B------:R-:W-:Y:S02]  /*0540*/  LOP3.LUT R3, R3, 0xffffff80, RZ, 0xc0, !PT ;  /* 0xffffff8003037812 */ /* 0x000fe400078ec0ff */
[----:B------:R-:W-:Y:S01]  /*0550*/  ELECT P0, URZ, PT ;  /* 0x00000000003f782f */ /* 0x000fe20003800000 */
[----:B------:R2:W3:Y:S01]  /*0560*/  SHFL.IDX PT, R12, R2, RZ, 0x1f ;  /* 0x00001fff020c7589 */ /* 0x0004e200000e0000 */
[----:B------:R-:W-:Y:S01]  /*0570*/  ELECT P1, URZ, PT ;  /* 0x00000000003f782f */ /* 0x000fe20003820000 */
[----:B------:R-:W-:Y:S01]  /*0580*/  NOP ;  /* 0x0000000000007918 */ /* 0x000fe20000000000 */
[----:B------:R-:W-:Y:S01]  /*0590*/  IMAD.IADD R3, R4, 0x1, -R3 ;  /* 0x0000000104037824 */ /* 0x000fe200078e0a03 */
[----:B------:R-:W4:Y:S01]  /*05a0*/  S2R R6, SR_CTAID.Y ;  /* 0x0000000000067919 */ /* 0x000f220000002600 */
[----:B------:R-:W-:Y:S01]  /*05b0*/  ULDC UR4, c[0x0][0x150] ;  /* 0x0000540000047ab9 */ /* 0x000fe20000000800 */
[----:B------:R-:W5:Y:S01]  /*05c0*/  LDC R14, c[0x0][0x144] ;  /* 0x00005100ff0e7b82 */ /* 0x000f620000000800 */
[----:B------:R-:W-:Y:S01]  /*05d0*/  UMOV UR11, 0x80 ;  /* 0x00000080000b7882 */ /* 0x000fe20000000000 */
[----:B------:R-:W-:Y:S01]  /*05e0*/  SHF.R.S32.HI R0, RZ, 0x1f, R3 ;  /* 0x0000001fff007819 */ /* 0x000fe20000011403 */
[----:B------:R-:W-:Y:S01]  /*05f0*/  NOP ;  /* 0x0000000000007918 */ /* 0x000fe20000000000 */
[C---:B------:R-:W-:Y:S01]  /*0600*/  VIADD R35, R10.reuse, 0xffffffff ;  /* 0xffffffff0a237836 */ /* 0x040fe20000000000 */
[----:B------:R-:W-:Y:S01]  /*0610*/  ISETP.NE.AND P4, PT, R10, RZ, PT ;  /* 0x000000ff0a00720c */ /* 0x000fe20003f85270 */
[----:B------:R-:W-:Y:S01]  /*0620*/  IMAD.MOV.U32 R81, RZ, RZ, 0x1 ;  /* 0x00000001ff517424 */ /* 0x000fe200078e00ff */
[----:B------:R-:W-:Y:S01]  /*0630*/  LEA.HI R9, R0, R3, RZ, 0x3 ;  /* 0x0000000300097211 */ /* 0x000fe200078f18ff */
[----:B------:R-:W5:Y:S01]  /*0640*/  LDC R15, c[0x0][0x140] ;  /* 0x00005000ff0f7b82 */ /* 0x000f620000000800 */
[----:B------:R-:W-:-:S02]  /*0650*/  ISETP.GE.U32.AND P6, PT, R35, 0x2, PT ;  /* 0x000000022300780c */ /* 0x000fc40003fc6070 */
[--C-:B------:R-:W-:Y:S02]  /*0660*/  SHF.R.S32.HI R11, RZ, 0x3, R9.reuse ;  /* 0x00000003ff0b7819 */ /* 0x100fe40000011409 */
[----:B--2---:R-:W-:Y:S02]  /*0670*/  SHF.R.S32.HI R2, RZ, 0x1f, R9 ;  /* 0x0000001fff027819 */ /* 0x004fe40000011409 */
[----:B------:R-:W-:Y:S01]  /*0680*/  SHF.R.S32.HI R9, RZ, 0x1f, R8 ;  /* 0x0000001fff097819 */ /* 0x000fe20000011408 */
[----:B------:R-:W2:Y:S01]  /*0690*/  LDC R25, c[0x0][0x148] ;  /* 0x00005200ff197b82 */ /* 0x000ea20000000800 */
[----:B0-----:R-:W-:Y:S02]  /*06a0*/  ISETP.NE.OR P0, PT, R13, RZ, !P0 ;  /* 0x000000ff0d00720c */ /* 0x001fe40004705670 */
[----:B-1----:R-:W-:Y:S02]  /*06b0*/  I2FP.F32.U32 R13, UR12 ;  /* 0x0000000c000d7c45 */ /* 0x002fe40008201000 */
[----:B------:R-:W-:-:S02]  /*06c0*/  LEA.HI R2, R2, R11, RZ, 0x2 ;  /* 0x0000000b02027211 */ /* 0x000fc400078f10ff */
[----:B------:R-:W-:Y:S01]  /*06d0*/  LEA.HI R9, R9, R8, RZ, 0x2 ;  /* 0x0000000809097211 */ /* 0x000fe200078f10ff */
[----:B------:R-:W-:Y:S01]  /*06e0*/  FMUL R13, R13, UR4 ;  /* 0x000000040d0d7c20 */ /* 0x000fe20008400000 */
[----:B---3--:R-:W-:Y:S01]  /*06f0*/  ISETP.NE.OR P1, PT, R12, RZ, !P1 ;  /* 0x000000ff0c00720c */ /* 0x008fe20004f25670 */
[----:B------:R-:W-:Y:S01]  /*0700*/  ULDC UR4, c[0x0][0x154] ;  /* 0x0000550000047ab9 */ /* 0x000fe20000000800 */
[----:B------:R-:W-:Y:S02]  /*0710*/  LOP3.LUT R12, R2, 0xfffffffc, RZ, 0xc0, !PT ;  /* 0xfffffffc020c7812 */ /* 0x000fe400078ec0ff */
[----:B------:R-:W-:Y:S01]  /*0720*/  LOP3.LUT R9, R9, 0x3ffffffc, RZ, 0xc0, !PT ;  /* 0x3ffffffc09097812 */ /* 0x000fe200078ec0ff */
[----:B------:R-:W0:Y:S01]  /*0730*/  F2I.U32.TRUNC.NTZ R13, R13 ;  /* 0x0000000d000d7305 */ /* 0x000e22000020f000 */
[----:B------:R-:W-:Y:S01]  /*0740*/  SHF.R.S32.HI R2, RZ, 0x1f, R5 ;  /* 0x0000001fff027819 */ /* 0x000fe20000011405 */
[----:B------:R-:W-:Y:S01]  /*0750*/  IMAD.IADD R12, R11, 0x1, -R12 ;  /* 0x000000010b0c7824 */ /* 0x000fe200078e0a0c */
[----:B------:R-:W-:Y:S01]  /*0760*/  VOTEU.ALL UP1, P0 ;  /* 0x00000000003f7886 */ /* 0x000fe20000020000 */
[----:B------:R-:W-:Y:S01]  /*0770*/  IMAD.IADD R9, R8, 0x1, -R9 ;  /* 0x0000000108097824 */ /* 0x000fe200078e0a09 */
[----:B------:R-:W-:Y:S01]  /*0780*/  LEA.HI R2, R2, R5, RZ, 0x2 ;  /* 0x0000000502027211 */ /* 0x000fe200078f10ff */
[----:B------:R-:W-:Y:S01]  /*0790*/  VOTEU.ALL UP0, P0 ;  /* 0x00000000003f7886 */ /* 0x000fe20000000000 */
[----:B----4-:R-:W-:Y:S01]  /*07a0*/  I2FP.F32.U32 R8, R6 ;  /* 0x0000000600087245 */ /* 0x010fe20000201000 */
[----:B------:R-:W-:Y:S01]  /*07b0*/  IMAD R9, R9, 0x4, R12 ;  /* 0x0000000409097824 */ /* 0x000fe200078e020c */
[----:B------:R-:W-:Y:S01]  /*07c0*/  LOP3.LUT R2, R2, 0xfffffffc, RZ, 0xc0, !PT ;  /* 0xfffffffc02027812 */ /* 0x000fe200078ec0ff */
[----:B------:R-:W-:Y:S01]  /*07d0*/  VOTEU.ALL UP2, P1 ;  /* 0x00000000003f7886 */ /* 0x000fe20000840000 */
[----:B------:R-:W1:Y:S01]  /*07e0*/  @!UP1 S2UR UR7, SR_CgaCtaId ;  /* 0x00000000000799c3 */ /* 0x000e620000008800 */
[----:B------:R-:W-:Y:S01]  /*07f0*/  FMUL R8, R8, UR4 ;  /* 0x0000000408087c20 */ /* 0x000fe20008400000 */
[----:B------:R-:W-:Y:S01]  /*0800*/  IMAD.SHL.U32 R80, R9, 0x4, RZ ;  /* 0x0000000409507824 */ /* 0x000fe200078e00ff */
[----:B------:R-:W-:Y:S01]  /*0810*/  UMOV UR4, 0x20 ;  /* 0x0000002000047882 */ /* 0x000fe20000000000 */
[----:B------:R-:W-:Y:S01]  /*0820*/  IMAD.IADD R5, R5, 0x1, -R2 ;  /* 0x0000000105057824 */ /* 0x000fe200078e0a02 */
[----:B------:R-:W-:Y:S01]  /*0830*/  LEA.HI R2, R9, R9, RZ, 0x1 ;  /* 0x0000000909027211 */ /* 0x000fe200078f08ff */
[----:B0-----:R-:W-:Y:S01]  /*0840*/  IMAD.MOV R13, RZ, RZ, -R13 ;  /* 0x000000ffff0d7224 */ /* 0x001fe200078e0a0d */
[----:B------:R-:W0:Y:S01]  /*0850*/  F2I.U32.TRUNC.NTZ R8, R8 ;  /* 0x0000000800087305 */ /* 0x000e22000020f000 */
[----:B------:R-:W3:Y:S01]  /*0860*/  @!UP2 S2UR UR10, SR_CgaCtaId ;  /* 0x00000000000aa9c3 */ /* 0x000ee20000008800 */
[----:B------:R-:W-:Y:S01]  /*0870*/  LOP3.LUT R2, R2, 0xfffffffe, RZ, 0xc0, !PT ;  /* 0xfffffffe02027812 */ /* 0x000fe200078ec0ff */
[----:B-----5:R-:W-:Y:S01]  /*0880*/  IMAD R21, R14, R13, UR12 ;  /* 0x0000000c0e157e24 */ /* 0x020fe2000f8e020d */
[----:B------:R-:W-:Y:S01]  /*0890*/  @!UP1 UMOV UR6, 0x400 ;  /* 0x0000040000069882 */ /* 0x000fe20000000000 */
[----:B------:R-:W-:-:S04]  /*08a0*/  @!UP1 UIADD3 UR4, -UR4, 0x100000, URZ ;  /* 0x0010000004049890 */ /* 0x000fc8000fffe13f */
[----:B------:R-:W-:Y:S02]  /*08b0*/  @!UP1 USHF.L.U32 UR5, UR4, 0xb, URZ ;  /* 0x0000000b04059899 */ /* 0x000fe4000800063f */
[----:B------:R-:W-:Y:S01]  /*08c0*/  @!UP1 USHF.L.U32 UR4, UR4, 0x1, URZ ;  /* 0x0000000104049899 */ /* 0x000fe2000800063f */
[C---:B------:R-:W-:Y:S01]  /*08d0*/  LOP3.LUT R80, R9.reuse, 0xc, R80, 0x78, !PT ;  /* 0x0000000c09507812 */ /* 0x040fe200078e7850 */
[----:B------:R-:W-:Y:S01]  /*08e0*/  IMAD.IADD R2, R9, 0x1, -R2 ;  /* 0x0000000109027824 */ /* 0x000fe200078e0a02 */
[----:B------:R-:W-:Y:S01]  /*08f0*/  @!UP2 UMOV UR9, 0x400 ;  /* 0x000004000009a882 */ /* 0x000fe20000000000 */
[----:B------:R-:W-:Y:S01]  /*0900*/  VOTEU.ALL UP3, P1 ;  /* 0x00000000003f7886 */ /* 0x000fe20000860000 */
[----:B------:R-:W-:Y:S01]  /*0910*/  VOTEU.ALL UP4, P1 ;  /* 0x00000000003f7886 */ /* 0x000fe20000880000 */
[----:B------:R-:W-:Y:S01]  /*0920*/  VOTEU.ALL UP5, P1 ;  /* 0x00000000003f7886 */ /* 0x000fe200008a0000 */
[----:B------:R-:W-:Y:S01]  /*0930*/  ISETP.NE.AND P3, PT, R2, R21, PT ;  /* 0x000000150200720c */ /* 0x000fe20003f65270 */
[----:B------:R4:W4:Y:S01]  /*0940*/  SHFL.IDX PT, R14, R7, RZ, 0x1f ;  /* 0x00001fff070e7589 */ /* 0x00092200000e0000 */
[----:B------:R-:W-:Y:S01]  /*0950*/  ISETP.EQ.U32.AND P2, PT, R15, 0x1, PT ;  /* 0x000000010f00780c */ /* 0x000fe20003f42070 */
[----:B0-----:R-:W-:Y:S01]  /*0960*/  IMAD.MOV R20, RZ, RZ, -R8 ;  /* 0x000000ffff147224 */ /* 0x001fe200078e0a08 */
[----:B-1----:R-:W-:-:S02]  /*0970*/  @!UP1 ULEA UR8, UR7, UR6, 0x18 ;  /* 0x0000000607089291 */ /* 0x002fc4000f8ec03f */
[----:B------:R-:W-:-:S04]  /*0980*/  @!UP2 UIADD3 UR6, -UR11, 0x100000, URZ ;  /* 0x001000000b06a890 */ /* 0x000fc8000fffe13f */
[----:B------:R-:W-:Y:S02]  /*0990*/  @!UP2 USHF.L.U32 UR7, UR6, 0xb, URZ ;  /* 0x0000000b0607a899 */ /* 0x000fe4000800063f */
[----:B------:R-:W-:Y:S01]  /*09a0*/  @!UP2 USHF.L.U32 UR6, UR6, 0x1, URZ ;  /* 0x000000010606a899 */ /* 0x000fe2000800063f */
[----:B--2---:R-:W-:Y:S01]  /*09b0*/  IMAD R9, R25, R20, R6 ;  /* 0x0000001419097224 */ /* 0x004fe200078e0206 */
[----:B------:R-:W-:Y:S01]  /*09c0*/  VOTEU.ALL UP1, P0 ;  /* 0x00000000003f7886 */ /* 0x000fe20000020000 */
[----:B------:R-:W-:Y:S01]  /*09d0*/  LOP3.LUT P0, RZ, R3, 0x7, RZ, 0xc0, !PT ;  /* 0x0000000703ff7812 */ /* 0x000fe2000780c0ff */
[----:B---3--:R-:W-:Y:S01]  /*09e0*/  @!UP2 ULEA UR9, UR10, UR9, 0x18 ;  /* 0x000000090a09a291 */ /* 0x008fe2000f8ec03f */
[----:B------:R-:W-:Y:S01]  /*09f0*/  @P3 LEA.HI R2, R80, R80, RZ, 0x1 ;  /* 0x0000005050023211 */ /* 0x000fe200078f08ff */
[----:B------:R-:W-:Y:S01]  /*0a00*/  VOTEU.ALL UP2, P1 ;  /* 0x00000000003f7886 */ /* 0x000fe20000840000 */
[----:B------:R-:W-:Y:S01]  /*0a10*/  ISETP.NE.AND P1, PT, R5, 0x3, PT ;  /* 0x000000030500780c */ /* 0x000fe20003f25270 */
[----:B------:R-:W0:Y:S02]  /*0a20*/  FENCE.VIEW.ASYNC.S ;  /* 0x00000000000073c6 */ /* 0x000e240000000000 */
[----:B0-----:R0:W1:Y:S01]  /*0a30*/  @!UP0 SYNCS.EXCH.64 URZ, [UR8+0x170], UR4 ;  /* 0x00017004083f85b2 */ /* 0x0010620008000100 */
[----:B------:R-:W-:-:S02]  /*0a40*/  @P3 SHF.R.S32.HI R2, RZ, 0x1, R2 ;  /* 0x00000001ff023819 */ /* 0x000fc40000011402 */
[----:B------:R-:W-:Y:S02]  /*0a50*/  ISETP.EQ.OR P1, PT, R5, RZ, !P1 ;  /* 0x000000ff0500720c */ /* 0x000fe40004f22670 */
[----:B------:R-:W-:Y:S02]  /*0a60*/  @P3 ISETP.NE.AND P5, PT, R2, R9, PT ;  /* 0x000000090200320c */ /* 0x000fe40003fa5270 */
[----:B------:R-:W-:Y:S02]  /*0a70*/  ISETP.LT.U32.AND P0, PT, R80, 0x2, !P0 ;  /* 0x000000025000780c */ /* 0x000fe40004701070 */
[----:B------:R-:W-:Y:S02]  /*0a80*/  ISETP.EQ.AND P1, PT, R10, RZ, P1 ;  /* 0x000000ff0a00720c */ /* 0x000fe40000f22270 */
[----:B------:R-:W-:Y:S02]  /*0a90*/  SEL R2, RZ, 0x1, !P0 ;  /* 0x00000001ff027807 */ /* 0x000fe40004000000 */
[----:B------:R-:W-:-:S02]  /*0aa0*/  @P3 SEL R81, RZ, 0x1, P5 ;  /* 0x00000001ff513807 */ /* 0x000fc40002800000 */
[----:B------:R-:W-:Y:S01]  /*0ab0*/  SEL R16, RZ, 0x1, !P1 ;  /* 0x00000001ff107807 */ /* 0x000fe20004800000 */
[----:B------:R0:W2:Y:S01]  /*0ac0*/  @!UP1 SYNCS.EXCH.64 URZ, [UR8+0x178], UR4 ;  /* 0x00017804083f95b2 */ /* 0x0000a20008000100 */
[----:B------:R-:W-:Y:S01]  /*0ad0*/  NOP ;  /* 0x0000000000007918 */ /* 0x000fe20000000000 */
[----:B------:R-:W-:Y:S02]  /*0ae0*/  LOP3.LUT R81, R81, R2, RZ, 0xc0, !PT ;  /* 0x0000000251517212 */ /* 0x000fe400078ec0ff */
[----:B------:R-:W-:Y:S01]  /*0af0*/  SEL R16, R16, 0x2, P6 ;  /* 0x0000000210107807 */ /* 0x000fe20003000000 */
[----:B------:R0:W3:Y:S01]  /*0b00*/  @!UP2 SYNCS.EXCH.64 URZ, [UR9+0x150], UR6 ;  /* 0x00015006093fa5b2 */ /* 0x0000e20008000100 */
[----:B------:R0:W0:Y:S01]  /*0b10*/  @!UP3 SYNCS.EXCH.64 URZ, [UR9+0x158], UR6 ;  /* 0x00015806093fb5b2 */ /* 0x0000220008000100 */
[----:B------:R0:W0:Y:S01]  /*0b20*/  @!UP4 SYNCS.EXCH.64 URZ, [UR9+0x160], UR6 ;  /* 0x00016006093fc5b2 */ /* 0x0000220008000100 */
[----:B------:R0:W0:Y:S01]  /*0b30*/  @!UP5 SYNCS.EXCH.64 URZ, [UR9+0x168], UR6 ;  /* 0x00016806093fd5b2 */ /* 0x0000220008000100 */
[----:B------:R-:W-:Y:S01]  /*0b40*/  NOP ;  /* 0x0000000000007918 */ /* 0x000fe20000000000 */
[----:B-1--4-:R-:W-:Y:S05]  /*0b50*/  @!P2 BRA `(.L_x_4) ;  /* 0x000000000008a947 */ /* 0x012fea0003800000 */
[----:B0-23--:R-:W-:Y:S01]  /*0b60*/  UCGABAR_ARV ;  /* 0x00000000000079c7 */ /* 0x00dfe20008000000 */
[----:B------:R-:W-:Y:S05]  /*0b70*/  BRA `(.L_x_5) ;  /* 0x0000000000047947 */ /* 0x000fea0003800000 */
.L_x_4:
[----:B0-23--:R-:W-:Y:S01]  /*0b80*/  NOP ;  /* 0x0000000000007918 */ /* 0x00dfe20000000000 */
.L_x_5:
[----:B------:R-:W-:Y:S01]  /*0b90*/  ULDC.64 UR4, c[0x0][0x598] ;  /* 0x0001660000047ab9 */ /* 0x000fe20000000a00 */
[----:B------:R-:W-:Y:S01]  /*0ba0*/  ULDC.64 UR36, c[0x0][0x208] ;  /* 0x0000820000247ab9 */ /* 0x000fe20000000a00 */
[----:B------:R-:W-:-:S04]  /*0bb0*/  ISETP.NE.U32.AND P0, PT, RZ, UR4, PT ;  /* 0x00000004ff007c0c */ /* 0x000fc8000bf05070 */
[----:B------:R-:W-:-:S13]  /*0bc0*/  ISETP.NE.AND.EX P0, PT, RZ, UR5, PT, P0 ;  /* 0x00000005ff007c0c */ /* 0x000fda000bf05300 */
[----:B------:R-:W-:Y:S05]  /*0bd0*/  @!P0 BRA `(.L_x_6) ;  /* 0x00000000001c8947 */ /* 0x000fea0003800000 */
[----:B------:R-:W0:Y:S02]  /*0be0*/  LDC.64 R8, c[0x0][0x598] ;  /* 0x00016600ff087b82 */ /* 0x000e240000000a00 */
[----:B0-----:R-:W2:Y:S02]  /*0bf0*/  LDG.E.64 R8, desc[UR36][R8.64] ;  /* 0x0000002408087981 */ /* 0x001ea4000c1e1b00 */
[----:B--2---:R-:W-:-:S04]  /*0c00*/  ISETP.NE.U32.AND P0, PT, R8, RZ, PT ;  /* 0x000000ff0800720c */ /* 0x004fc80003f05070 */
[----:B------:R-:W-:-:S13]  /*0c10*/  ISETP.NE.AND.EX P0, PT, R9, RZ, PT, P0 ;  /* 0x000000ff0900720c */ /* 0x000fda0003f05300 */
[----:B------:R-:W-:Y:S05]  /*0c20*/  @!P0 BRA `(.L_x_6) ;  /* 0x0000000000088947 */ /* 0x000fea0003800000 */
[----:B------:R0:W5:Y:S01]  /*0c30*/  LD.E R82, desc[UR36][R8.64] ;  /* 0x0000002408527980 */ /* 0x000162000c101900 */
[----:B------:R-:W-:Y:S05]  /*0c40*/  BRA `(.L_x_7) ;  /* 0x0000000000247947 */ /* 0x000fea0003800000 */
.L_x_6:
[----:B------:R-:W-:Y:S02]  /*0c50*/  ULDC.64 UR4, c[0x0][0x588] ;  /* 0x0001620000047ab9 */ /* 0x000fe40000000a00 */
[----:B------:R-:W-:-:S04]  /*0c60*/  ISETP.NE.U32.AND P0, PT, RZ, UR4, PT ;  /* 0x00000004ff007c0c */ /* 0x000fc8000bf05070 */
[----:B------:R-:W-:-:S13]  /*0c70*/  ISETP.NE.AND.EX P0, PT, RZ, UR5, PT, P0 ;  /* 0x00000005ff007c0c */ /* 0x000fda000bf05300 */
[----:B------:R-:W-:Y:S05]  /*0c80*/  @!P0 BRA `(.L_x_8) ;  /* 0x00000000000c8947 */ /* 0x000fea0003800000 */
[----:B------:R-:W0:Y:S02]  /*0c90*/  LDC.64 R82, c[0x0][0x588] ;  /* 0x00016200ff527b82 */ /* 0x000e240000000a00 */
[----:B0-----:R1:W5:Y:S01]  /*0ca0*/  LDG.E R82, desc[UR36][R82.64] ;  /* 0x0000002452527981 */ /* 0x001362000c1e1900 */
[----:B------:R-:W-:Y:S05]  /*0cb0*/  BRA `(.L_x_7) ;  /* 0x0000000000087947 */ /* 0x000fea0003800000 */
.L_x_8:
[----:B------:R-:W-:Y:S02]  /*0cc0*/  ULDC UR4, c[0x0][0x580] ;  /* 0x0001600000047ab9 */ /* 0x000fe40000000800 */
[----:B------:R-:W-:-:S07]  /*0cd0*/  IMAD.U32 R82, RZ, RZ, UR4 ;  /* 0x00000004ff527e24 */ /* 0x000fce000f8e00ff */
.L_x_7:
[----:B------:R-:W-:Y:S02]  /*0ce0*/  ULDC.64 UR4, c[0x0][0x5a0] ;  /* 0x0001680000047ab9 */ /* 0x000fe40000000a00 */
[----:B------:R-:W-:-:S04]  /*0cf0*/  ISETP.NE.U32.AND P0, PT, RZ, UR4, PT ;  /* 0x00000004ff007c0c */ /* 0x000fc8000bf05070 */
[----:B------:R-:W-:-:S13]  /*0d00*/  ISETP.NE.AND.EX P0, PT, RZ, UR5, PT, P0 ;  /* 0x00000005ff007c0c */ /* 0x000fda000bf05300 */
[----:B------:R-:W-:Y:S05]  /*0d10*/  @!P0 BRA `(.L_x_9) ;  /* 0x00000000001c8947 */ /* 0x000fea0003800000 */
[----:B0-----:R-:W0:Y:S02]  /*0d20*/  LDC.64 R8, c[0x0][0x5a0] ;  /* 0x00016800ff087b82 */ /* 0x001e240000000a00 */
[----:B0-----:R-:W2:Y:S02]  /*0d30*/  LDG.E.64 R8, desc[UR36][R8.64] ;  /* 0x0000002408087981 */ /* 0x001ea4000c1e1b00 */
[----:B--2---:R-:W-:-:S04]  /*0d40*/  ISETP.NE.U32.AND P0, PT, R8, RZ, PT ;  /* 0x000000ff0800720c */ /* 0x004fc80003f05070 */
[----:B------:R-:W-:-:S13]  /*0d50*/  ISETP.NE.AND.EX P0, PT, R9, RZ, PT, P0 ;  /* 0x000000ff0900720c */ /* 0x000fda0003f05300 */
[----:B------:R-:W-:Y:S05]  /*0d60*/  @!P0 BRA `(.L_x_9) ;  /* 0x0000000000088947 */ /* 0x000fea0003800000 */
[----:B-1----:R0:W5:Y:S01]  /*0d70*/  LD.E R83, desc[UR36][R8.64] ;  /* 0x0000002408537980 */ /* 0x002162000c101900 */
[----:B------:R-:W-:Y:S05]  /*0d80*/  BRA `(.L_x_10) ;  /* 0x0000000000247947 */ /* 0x000fea0003800000 */
.L_x_9:
[----:B------:R-:W-:Y:S02]  /*0d90*/  ULDC.64 UR4, c[0x0][0x590] ;  /* 0x0001640000047ab9 */ /* 0x000fe40000000a00 */
[----:B------:R-:W-:-:S04]  /*0da0*/  ISETP.NE.U32.AND P0, PT, RZ, UR4, PT ;  /* 0x00000004ff007c0c */ /* 0x000fc8000bf05070 */
[----:B------:R-:W-:-:S13]  /*0db0*/  ISETP.NE.AND.EX P0, PT, RZ, UR5, PT, P0 ;  /* 0x00000005ff007c0c */ /* 0x000fda000bf05300 */
[----:B------:R-:W-:Y:S05]  /*0dc0*/  @!P0 BRA `(.L_x_11) ;  /* 0x00000000000c8947 */ /* 0x000fea0003800000 */
[----:B0-----:R-:W1:Y:S02]  /*0dd0*/  LDC.64 R8, c[0x0][0x590] ;  /* 0x00016400ff087b82 */ /* 0x001e640000000a00 */
[----:B-1----:R1:W5:Y:S01]  /*0de0*/  LDG.E R83, desc[UR36][R8.64] ;  /* 0x0000002408537981 */ /* 0x002362000c1e1900 */
[----:B------:R-:W-:Y:S05]  /*0df0*/  BRA `(.L_x_10) ;  /* 0x0000000000087947 */ /* 0x000fea0003800000 */
.L_x_11:
[----:B------:R-:W-:Y:S02]  /*0e00*/  ULDC UR4, c[0x0][0x584] ;  /* 0x0001610000047ab9 */ /* 0x000fe40000000800 */
[----:B-1----:R-:W-:-:S07]  /*0e10*/  IMAD.U32 R83, RZ, RZ, UR4 ;  /* 0x00000004ff537e24 */ /* 0x002fce000f8e00ff */
.L_x_10:
[----:B------:R-:W2:Y:S01]  /*0e20*/  LDC R2, c[0x0][0x65c] ;  /* 0x00019700ff027b82 */ /* 0x000ea20000000800 */
[----:B------:R-:W-:Y:S01]  /*0e30*/  ULDC UR6, c[0x0][0x28c] ;  /* 0x0000a30000067ab9 */ /* 0x000fe20000000800 */
[----:B------:R-:W-:Y:S01]  /*0e40*/  ISETP.NE.AND P0, PT, R10, 0x2, PT ;  /* 0x000000020a00780c */ /* 0x000fe20003f05270 */
[----:B------:R-:W-:Y:S01]  /*0e50*/  UIADD3 UR6, UR6, 0x1f, URZ ;  /* 0x0000001f06067890 */ /* 0x000fe2000fffe03f */
[----:B01----:R-:W-:Y:S01]  /*0e60*/  IMAD.U32 R8, RZ, RZ, UR12 ;  /* 0x0000000cff087e24 */ /* 0x003fe2000f8e00ff */
[----:B------:R-:W-:Y:S01]  /*0e70*/  UMOV UR38, URZ ;  /* 0x0000003f00267c82 */ /* 0x000fe20008000000 */
[----:B------:R-:W-:Y:S01]  /*0e80*/  IMAD.MOV.U32 R9, RZ, RZ, RZ ;  /* 0x000000ffff097224 */ /* 0x000fe200078e00ff */
[----:B------:R-:W-:Y:S01]  /*0e90*/  USHF.R.S32.HI UR7, URZ, 0x1f, UR6 ;  /* 0x0000001f3f077899 */ /* 0x000fe20008011406 */
[----:B------:R-:W-:Y:S01]  /*0ea0*/  UMOV UR39, URZ ;  /* 0x0000003f00277c82 */ /* 0x000fe20008000000 */
[----:B------:R-:W-:Y:S02]  /*0eb0*/  ULDC.64 UR8, c[0x0][0x650] ;  /* 0x0001940000087ab9 */ /* 0x000fe40000000a00 */
[----:B------:R-:W-:-:S04]  /*0ec0*/  ULEA.HI UR7, UR7, UR6, URZ, 0x5 ;  /* 0x0000000607077291 */ /* 0x000fc8000f8f283f */
[----:B------:R-:W-:Y:S01]  /*0ed0*/  USHF.R.S32.HI UR40, URZ, 0x5, UR7 ;  /* 0x000000053f287899 */ /* 0x000fe20008011407 */
[----:B--2---:R-:W-:-:S13]  /*0ee0*/  ISETP.NE.AND P1, PT, R2, 0x1, PT ;  /* 0x000000010200780c */ /* 0x004fda0003f25270 */
[----:B------:R-:W0:Y:S01]  /*0ef0*/  @P1 LDC R19, c[0x0][0x10] ;  /* 0x00000400ff131b82 */ /* 0x000e220000000800 */
[----:B------:R-:W-:Y:S02]  /*0f00*/  @P1 IMAD.MOV.U32 R7, RZ, RZ, RZ ;  /* 0x000000ffff071224 */ /* 0x000fe400078e00ff */
[----:B------:R-:W-:-:S05]  /*0f10*/  @P1 IMAD.MOV.U32 R17, RZ, RZ, RZ ;  /* 0x000000ffff111224 */ /* 0x000fca00078e00ff */
[----:B------:R-:W1:Y:S01]  /*0f20*/  @!P1 LDC R11, c[0x0][0xc] ;  /* 0x00000300ff0b9b82 */ /* 0x000e620000000800 */
[----:B------:R-:W-:Y:S01]  /*0f30*/  ULDC UR4, c[0x0][0xc] ;  /* 0x0000030000047ab9 */ /* 0x000fe20000000800 */
[----:B------:R-:W-:Y:S02]  /*0f40*/  ULDC UR5, c[0x0][0x10] ;  /* 0x0000040000057ab9 */ /* 0x000fe40000000800 */
[----:B------:R-:W-:-:S04]  /*0f50*/  UIMAD.WIDE.U32 UR4, UR4, UR5, URZ ;  /* 0x00000005040472a5 */ /* 0x000fc8000f8e003f */
[----:B------:R-:W2:Y:S01]  /*0f60*/  LDC R2, c[0x0][0x14] ;  /* 0x00000500ff027b82 */ /* 0x000ea20000000800 */
[----:B0-----:R-:W-:-:S04]  /*0f70*/  @P1 IMAD.WIDE.U32 R18, R19, UR12, R6 ;  /* 0x0000000c13121c25 */ /* 0x001fc8000f8e0006 */
[----:B------:R-:W-:Y:S02]  /*0f80*/  @P1 IMAD.IADD R17, R19, 0x1, R17 ;  /* 0x0000000113111824 */ /* 0x000fe400078e0211 */
[----:B-1----:R-:W-:-:S04]  /*0f90*/  @!P1 IMAD.WIDE.U32 R8, R6, R11, R8 ;  /* 0x0000000b06089225 */ /* 0x002fc800078e0008 */
[----:B------:R-:W-:Y:S02]  /*0fa0*/  @!P1 IMAD.MOV.U32 R18, RZ, RZ, R8 ;  /* 0x000000ffff129224 */ /* 0x000fe400078e0008 */
[----:B------:R-:W-:Y:S02]  /*0fb0*/  @!P1 IMAD.MOV.U32 R17, RZ, RZ, R9 ;  /* 0x000000ffff119224 */ /* 0x000fe400078e0009 */
[----:B--2---:R-:W-:-:S04]  /*0fc0*/  IMAD.WIDE.U32 R12, R2, UR4, RZ ;  /* 0x00000004020c7c25 */ /* 0x004fc8000f8e00ff */
[----:B------:R-:W-:Y:S01]  /*0fd0*/  IMAD R23, R2, UR5, RZ ;  /* 0x0000000502177c24 */ /* 0x000fe2000f8e02ff */
[----:B------:R0:W-:Y:S03]  /*0fe0*/  STL.64 [R1], R12 ;  /* 0x0000000c01007387 */ /* 0x0001e60000100a00 */
[----:B------:R-:W-:Y:S01]  /*0ff0*/  IMAD.IADD R23, R13, 0x1, R23 ;  /* 0x000000010d177824 */ /* 0x000fe200078e0217 */
[----:B------:R-:W-:Y:S06]  /*1000*/  @P0 BRA `(.L_x_12) ;  /* 0x0000000000200947 */ /* 0x000fec0003800000 */
[----:B------:R-:W-:Y:S01]  /*1010*/  UISETP.GE.U32.AND UP0, UPT, UR40, 0x14, UPT ;  /* 0x000000142800788c */ /* 0x000fe2000bf06070 */
[----:B------:R-:W-:Y:S01]  /*1020*/  IADD3 R18, P0, R18, R12, RZ ;  /* 0x0000000c12127210 */ /* 0x000fe20007f1e0ff */
[----:B------:R-:W-:Y:S01]  /*1030*/  UIMAD.WIDE.U32 UR4, UR40, -0x33333333, URZ ;  /* 0xcccccccd280478a5 */ /* 0x000fe2000f8e003f */
[----:B------:R-:W-:-:S03]  /*1040*/  UMOV UR39, URZ ;  /* 0x0000003f00277c82 */ /* 0x000fc60008000000 */
[----:B------:R-:W-:Y:S01]  /*1050*/  USHF.R.U32.HI UR4, URZ, 0x4, UR5 ;  /* 0x000000043f047899 */ /* 0x000fe20008011605 */
[----:B------:R-:W-:-:S03]  /*1060*/  IMAD.X R17, R23, 0x1, R17, P0 ;  /* 0x0000000117117824 */ /* 0x000fc600000e0611 */
[----:B------:R-:W-:Y:S02]  /*1070*/  UIMAD UR38, UR4, -0x14, UR40 ;  /* 0xffffffec042678a4 */ /* 0x000fe4000f8e0228 */
[----:B------:R-:W-:-:S12]  /*1080*/  @UP0 ULOP3.LUT UR39, UR4, 0x1, URZ, 0xc0, !UPT ;  /* 0x0000000104270892 */ /* 0x000fd8000f8ec03f */
.L_x_12:
[----:B------:R-:W-:Y:S01]  /*1090*/  ISETP.GE.U32.AND P0, PT, R18, UR8, PT ;  /* 0x0000000812007c0c */ /* 0x000fe2000bf06070 */
[----:B------:R-:W-:Y:S01]  /*10a0*/  IMAD.MOV.U32 R19, RZ, RZ, -0x1 ;  /* 0xffffffffff137424 */ /* 0x000fe200078e00ff */
[----:B------:R-:W-:Y:S01]  /*10b0*/  PRMT R8, RZ, 0x7610, R8 ;  /* 0x00007610ff087816 */ /* 0x000fe20000000008 */
[----:B------:R-:W-:Y:S01]  /*10c0*/  IMAD.MOV.U32 R22, RZ, RZ, -0x1 ;  /* 0xffffffffff167424 */ /* 0x000fe200078e00ff */
[----:B------:R-:W-:Y:S01]  /*10d0*/  ISETP.GE.U32.AND.EX P0, PT, R17, UR9, PT, P0 ;  /* 0x0000000911007c0c */ /* 0x000fe2000bf06100 */
[----:B------:R-:W-:-:S12]  /*10e0*/  IMAD.MOV.U32 R2, RZ, RZ, -0x1 ;  /* 0xffffffffff027424 */ /* 0x000fd800078e00ff */
[----:B------:R-:W-:Y:S05]  /*10f0*/  @P0 BRA `(.L_x_13) ;  /* 0x00000004002c0947 */ /* 0x000fea0003800000 */
[----:B------:R-:W1:Y:S01]  /*1100*/  LDC.64 R26, c[0x0][0x628] ;  /* 0x00018a00ff1a7b82 */ /* 0x000e620000000a00 */
[----:B------:R-:W-:Y:S02]  /*1110*/  IMAD.MOV.U32 R8, RZ, RZ, R18 ;  /* 0x000000ffff087224 */ /* 0x000fe400078e0012 */
[----:B------:R-:W-:-:S05]  /*1120*/  IMAD.MOV.U32 R9, RZ, RZ, R17 ;  /* 0x000000ffff097224 */ /* 0x000fca00078e0011 */
[----:B------:R-:W2:Y:S08]  /*1130*/  LDC R2, c[0x0][0x630] ;  /* 0x00018c00ff027b82 */ /* 0x000eb00000000800 */
[----:B------:R-:W3:Y:S01]  /*1140*/  LDC.64 R28, c[0x0][0x620] ;  /* 0x00018800ff1c7b82 */ /* 0x000ee20000000a00 */
[----:B-1----:R-:W-:-:S04]  /*1150*/  ISETP.NE.U32.AND P0, PT, R26, RZ, PT ;  /* 0x000000ff1a00720c */ /* 0x002fc80003f05070 */
[----:B------:R-:W-:-:S13]  /*1160*/  ISETP.NE.AND.EX P0, PT, R27, RZ, PT, P0 ;  /* 0x000000ff1b00720c */ /* 0x000fda0003f05300 */
[----:B--23--:R-:W-:Y:S05]  /*1170*/  @!P0 BRA `(.L_x_14) ;  /* 0x0000000000288947 */ /* 0x00cfea0003800000 */
[----:B0-----:R-:W0:Y:S02]  /*1180*/  LDC R13, c[0x0][0x634] ;  /* 0x00018d00ff0d7b82 */ /* 0x001e240000000800 */
[----:B0-----:R-:W-:-:S05]  /*1190*/  IADD3 R13, P0, R18, R13, RZ ;  /* 0x0000000d120d7210 */ /* 0x001fca0007f1e0ff */
[----:B------:R-:W-:-:S04]  /*11a0*/  IMAD.X R15, RZ, RZ, R17, P0 ;  /* 0x000000ffff0f7224 */ /* 0x000fc800000e0611 */
[----:B------:R-:W-:-:S04]  /*11b0*/  IMAD.WIDE.U32 R8, R15, R26, RZ ;  /* 0x0000001a0f087225 */ /* 0x000fc800078e00ff */
[----:B------:R-:W-:-:S04]  /*11c0*/  IMAD.WIDE.U32 R10, P0, R13, R27, R8 ;  /* 0x0000001b0d0a7225 */ /* 0x000fc80007800008 */
[----:B------:R-:W-:-:S04]  /*11d0*/  IMAD.WIDE.U32 R8, R13, R26, RZ ;  /* 0x0000001a0d087225 */ /* 0x000fc800078e00ff */
[----:B------:R-:W-:Y:S01]  /*11e0*/  IMAD.X R13, RZ, RZ, RZ, P0 ;  /* 0x000000ffff0d7224 */ /* 0x000fe200000e06ff */
[----:B------:R-:W-:Y:S01]  /*11f0*/  IADD3 RZ, P0, R9, R10, RZ ;  /* 0x0000000a09ff7210 */ /* 0x000fe20007f1e0ff */
[----:B------:R-:W-:-:S04]  /*1200*/  IMAD.MOV.U32 R12, RZ, RZ, R11 ;  /* 0x000000ffff0c7224 */ /* 0x000fc800078e000b */
[----:B------:R-:W-:-:S08]  /*1210*/  IMAD.WIDE.U32.X R8, R15, R27, R12, P0 ;  /* 0x0000001b0f087225 */ /* 0x000fd000000e040c */
.L_x_14:
[----:B------:R-:W1:Y:S01]  /*1220*/  LDC.64 R32, c[0x0][0x640] ;  /* 0x00019000ff207b82 */ /* 0x000e620000000a00 */
[-C--:B------:R-:W-:Y:S01]  /*1230*/  SHF.R.U64 R30, R8, R2.reuse, R9 ;  /* 0x00000002081e7219 */ /* 0x080fe20000001209 */
[----:B------:R-:W-:Y:S01]  /*1240*/  IMAD.MOV.U32 R19, RZ, RZ, R17 ;  /* 0x000000ffff137224 */ /* 0x000fe200078e0011 */
[----:B------:R-:W-:Y:S01]  /*1250*/  SHF.R.U32.HI R2, RZ, R2, R9 ;  /* 0x00000002ff027219 */ /* 0x000fe20000011609 */
[----:B------:R-:W-:Y:S01]  /*1260*/  IMAD.MOV.U32 R26, RZ, RZ, 0x1 ;  /* 0x00000001ff1a7424 */ /* 0x000fe200078e00ff */
[----:B------:R-:W-:-:S03]  /*1270*/  IADD3 R11, P0, RZ, -R30, RZ ;  /* 0x8000001eff0b7210 */ /* 0x000fc60007f1e0ff */
[----:B------:R-:W2:Y:S02]  /*1280*/  LDC R10, c[0x0][0x618] ;  /* 0x00018600ff0a7b82 */ /* 0x000ea40000000800 */
[----:B------:R-:W-:-:S04]  /*1290*/  IMAD.X R9, RZ, RZ, ~R2, P0 ;  /* 0x000000ffff097224 */ /* 0x000fc800000e0e02 */
[-C--:B------:R-:W-:Y:S02]  /*12a0*/  IMAD R2, R9, R28.reuse, RZ ;  /* 0x0000001c09027224 */ /* 0x080fe400078e02ff */
[----:B0-----:R-:W0:Y:S01]  /*12b0*/  LDC R13, c[0x0][0x608] ;  /* 0x00018200ff0d7b82 */ /* 0x001e220000000800 */
[----:B------:R-:W-:-:S04]  /*12c0*/  IMAD.WIDE.U32 R8, R11, R28, R18 ;  /* 0x0000001c0b087225 */ /* 0x000fc800078e0012 */
[----:B------:R-:W-:Y:S02]  /*12d0*/  IMAD R11, R11, R29, R2 ;  /* 0x0000001d0b0b7224 */ /* 0x000fe400078e0202 */
[----:B------:R-:W-:Y:S01]  /*12e0*/  IMAD.MOV.U32 R2, RZ, RZ, -0x1 ;  /* 0xffffffffff027424 */ /* 0x000fe200078e00ff */
[----:B------:R-:W3:Y:S01]  /*12f0*/  LDC R31, c[0x0][0x658] ;  /* 0x00019600ff1f7b82 */ /* 0x000ee20000000800 */
[----:B------:R-:W-:Y:S01]  /*1300*/  IMAD.IADD R9, R9, 0x1, R11 ;  /* 0x0000000109097824 */ /* 0x000fe200078e020b */
[----:B-1----:R-:W-:-:S04]  /*1310*/  ISETP.NE.U32.AND P0, PT, R32, RZ, PT ;  /* 0x000000ff2000720c */ /* 0x002fc80003f05070 */
[----:B------:R-:W-:Y:S02]  /*1320*/  ISETP.NE.AND.EX P0, PT, R33, RZ, PT, P0 ;  /* 0x000000ff2100720c */ /* 0x000fe40003f05300 */
[----:B------:R-:W1:Y:S01]  /*1330*/  LDC R29, c[0x0][0x600] ;  /* 0x00018000ff1d7b82 */ /* 0x000e620000000800 */
[-CC-:B--2---:R-:W-:Y:S02]  /*1340*/  SHF.R.U64 R27, R8, R10.reuse, R9.reuse ;  /* 0x0000000a081b7219 */ /* 0x184fe40000001209 */
[----:B------:R-:W-:-:S05]  /*1350*/  SHF.R.U32.HI R8, RZ, R10, R9 ;  /* 0x0000000aff087219 */ /* 0x000fca0000011609 */
[----:B------:R-:W2:Y:S01]  /*1360*/  LDC R22, c[0x0][0x648] ;  /* 0x00019200ff167b82 */ /* 0x000ea20000000800 */
[-CC-:B0-----:R-:W-:Y:S02]  /*1370*/  SHF.R.U64 R34, R27, R13.reuse, R8.reuse ;  /* 0x0000000d1b227219 */ /* 0x181fe40000001208 */
[----:B------:R-:W-:-:S05]  /*1380*/  SHF.R.U32.HI R8, RZ, R13, R8 ;  /* 0x0000000dff087219 */ /* 0x000fca0000011608 */
[----:B------:R-:W0:Y:S01]  /*1390*/  LDC R24, c[0x0][0x638] ;  /* 0x00018e00ff187b82 */ /* 0x000e220000000800 */
[-CC-:B---3--:R-:W-:Y:S02]  /*13a0*/  SHF.R.U64 R36, R34, R31.reuse, R8.reuse ;  /* 0x0000001f22247219 */ /* 0x188fe40000001208 */
[-C--:B------:R-:W-:Y:S02]  /*13b0*/  SHF.L.U32 R2, R2, R31.reuse, RZ ;  /* 0x0000001f02027219 */ /* 0x080fe400000006ff */
[----:B------:R-:W-:Y:S01]  /*13c0*/  SHF.R.U32.HI R9, RZ, R31, R8 ;  /* 0x0000001fff097219 */ /* 0x000fe20000011608 */
[----:B------:R-:W-:Y:S01]  /*13d0*/  IMAD.MOV.U32 R8, RZ, RZ, R36 ;  /* 0x000000ffff087224 */ /* 0x000fe200078e0024 */
[----:B------:R-:W-:Y:S01]  /*13e0*/  LOP3.LUT R15, RZ, R2, RZ, 0x33, !PT ;  /* 0x00000002ff0f7212 */ /* 0x000fe200078e33ff */
[----:B------:R-:W3:Y:S01]  /*13f0*/  LDC R28, c[0x0][0x610] ;  /* 0x00018400ff1c7b82 */ /* 0x000ee20000000800 */
[----:B------:R-:W-:Y:S05]  /*1400*/  @!P0 BRA `(.L_x_15) ;  /* 0x0000000000288947 */ /* 0x000fea0003800000 */
[----:B------:R-:W4:Y:S02]  /*1410*/  LDC R13, c[0x0][0x64c] ;  /* 0x00019300ff0d7b82 */ /* 0x000f240000000800 */
[----:B----4-:R-:W-:-:S05]  /*1420*/  IADD3 R13, P0, R36, R13, RZ ;  /* 0x0000000d240d7210 */ /* 0x010fca0007f1e0ff */
        /* <DEDUP_REMOVED lines=8> */
.L_x_15:
[----:B--2---:R-:W-:Y:S01]  /*14b0*/  SHF.R.U64 R7, R8, R22, R9 ;  /* 0x0000001608077219 */ /* 0x004fe20000001209 */
[----:B-1----:R-:W-:Y:S01]  /*14c0*/  VIADD R8, R29, 0xffffffff ;  /* 0xffffffff1d087836 */ /* 0x002fe20000000000 */
[----:B------:R-:W-:Y:S01]  /*14d0*/  SHF.L.U32 R2, R26, R31, RZ ;  /* 0x0000001f1a027219 */ /* 0x000fe200000006ff */
[----:B------:R-:W-:Y:S01]  /*14e0*/  @P1 IMAD R21, R25, R20, R6 ;  /* 0x0000001419151224 */ /* 0x000fe200078e0206 */
[----:B------:R-:W-:Y:S01]  /*14f0*/  LOP3.LUT R15, R34, R15, RZ, 0xc0, !PT ;  /* 0x0000000f220f7212 */ /* 0x000fe200078ec0ff */
[----:B------:R-:W-:Y:S01]  /*1500*/  IMAD.MOV R9, RZ, RZ, -R7 ;  /* 0x000000ffff097224 */ /* 0x000fe200078e0a07 */
[----:B------:R-:W-:-:S03]  /*1510*/  LOP3.LUT R8, R27, R8, RZ, 0xc0, !PT ;  /* 0x000000081b087212 */ /* 0x000fc600078ec0ff */
[----:B------:R-:W-:Y:S02]  /*1520*/  IMAD R6, R2, R7, R15 ;  /* 0x0000000702067224 */ /* 0x000fe400078e020f */
[----:B0-----:R-:W-:Y:S02]  /*1530*/  IMAD R2, R9, R24, R36 ;  /* 0x0000001809027224 */ /* 0x001fe400078e0224 */
[----:B---3--:R-:W-:Y:S02]  /*1540*/  IMAD R19, R6, R28, R21 ;  /* 0x0000001c06137224 */ /* 0x008fe400078e0215 */
[----:B------:R-:W-:Y:S02]  /*1550*/  IMAD R2, R2, R29, R8 ;  /* 0x0000001d02027224 */ /* 0x000fe400078e0208 */
[----:B------:R-:W-:-:S03]  /*1560*/  IMAD.MOV.U32 R6, RZ, RZ, 0x1 ;  /* 0x00000001ff067424 */ /* 0x000fc600078e00ff */
[----:B------:R-:W-:Y:S02]  /*1570*/  SEL R22, R2, R19, !P1 ;  /* 0x0000001302167207 */ /* 0x000fe40004800000 */
[----:B------:R-:W-:Y:S01]  /*1580*/  SEL R19, R19, R2, !P1 ;  /* 0x0000000213137207 */ /* 0x000fe20004800000 */
[----:B------:R-:W-:Y:S01]  /*1590*/  IMAD.MOV.U32 R2, RZ, RZ, R30 ;  /* 0x000000ffff027224 */ /* 0x000fe200078e001e */
[----:B------:R-:W-:-:S07]  /*15a0*/  PRMT R8, R6, 0x7610, R8 ;  /* 0x0000761006087816 */ /* 0x000fce0000000008 */
.L_x_13:
[----:B------:R-:W-:Y:S05]  /*15b0*/  @!P2 BRA `(.L_x_16) ;  /* 0x00000000000ca947 */ /* 0x000fea0003800000 */
[----:B------:R-:W-:Y:S01]  /*15c0*/  UCGABAR_WAIT ;  /* 0x0000000000007dc7 */ /* 0x000fe20008000000 */
[----:B------:R-:W-:Y:S01]  /*15d0*/  CCTL.IVALL ;  /* 0x00000000ff00798f */ /* 0x000fe20002000000 */
[----:B------:R-:W-:Y:S05]  /*15e0*/  BRA `(.L_x_17) ;  /* 0x0000000000047947 */ /* 0x000fea0003800000 */
.L_x_16:
[----:B------:R-:W-:Y:S06]  /*15f0*/  BAR.SYNC.DEFER_BLOCKING 0x0 ;  /* 0x0000000000007b1d */ /* 0x000fec0000010000 */
.L_x_17:
[----:B------:R-:W-:Y:S05]  /*1600*/  @!P4 BRA `(.L_x_18) ;  /* 0x000000540090c947 */ /* 0x000fea0003800000 */
[----:B------:R-:W-:-:S13]  /*1610*/  ISETP.GT.U32.AND P0, PT, R35, 0x1, PT ;  /* 0x000000012300780c */ /* 0x000fda0003f04070 */
[----:B------:R-:W-:Y:S05]  /*1620*/  @P0 EXIT ;  /* 0x000000000000094d */ /* 0x000fea0003800000 */
.L_x_19:
[----:B------:R-:W-:-:S08]  /*1630*/  NOP ;  /* 0x0000000000007918 */ /* 0x000fd00000000000 */
[----:B------:R-:W1:Y:S02]  /*1640*/  USETMAXREG.TRY_ALLOC.CTAPOOL UP0, 0xe8 ;  /* 0x000000e8000079c8 */ /* 0x000e640008000600 */
[----:B-1----:R-:W-:-:S13]  /*1650*/  PLOP3.LUT P0, PT, PT, PT, UP0, 0x80, 0x0 ;  /* 0x000000000000781c */ /* 0x002fda0003f0f008 */
[----:B------:R-:W-:Y:S05]  /*1660*/  @!P0 BRA `(.L_x_19) ;  /* 0xfffffffc00f08947 */ /* 0x000fea000383ffff */
[----:B------:R-:W-:-:S13]  /*1670*/  LOP3.LUT P0, RZ, R8, 0xff, RZ, 0xc0, !PT ;  /* 0x000000ff08ff7812 */ /* 0x000fda000780c0ff */
[----:B------:R-:W-:Y:S05]  /*1680*/  @!P0 EXIT ;  /* 0x000000000000894d */ /* 0x000fea0003800000 */
[----:B------:R-:W1:Y:S01]  /*1690*/  S2UR UR4, SR_CgaCtaId ;  /* 0x00000000000479c3 */ /* 0x000e620000008800 */
[----:B------:R-:W-:Y:S01]  /*16a0*/  VIADD R14, R14, 0xffffffff ;  /* 0xffffffff0e0e7836 */ /* 0x000fe20000000000 */
[CC--:B------:R-:W-:Y:S01]  /*16b0*/  LEA.HI R4, R0.reuse, R3.reuse, RZ, 0x2 ;  /* 0x0000000300047211 */ /* 0x0c0fe200078f10ff */
[----:B------:R-:W-:Y:S01]  /*16c0*/  UMOV UR41, 0x400 ;  /* 0x0000040000297882 */ /* 0x000fe20000000000 */
[----:B------:R-:W-:Y:S01]  /*16d0*/  LEA.HI R0, R0, R3, RZ, 0x5 ;  /* 0x0000000300007211 */ /* 0x000fe200078f28ff */
[----:B------:R-:W-:Y:S01]  /*16e0*/  UISETP.LT.AND UP0, UPT, UR40, 0x1, UPT ;  /* 0x000000012800788c */ /* 0x000fe2000bf01270 */
[----:B------:R-:W-:Y:S01]  /*16f0*/  R2UR UR42, R14 ;  /* 0x000000000e2a72ca */ /* 0x000fe200000e0000 */
[----:B------:R-:W-:Y:S01]  /*1700*/  ULDC UR6, c[0x0][0x284] ;  /* 0x0000a10000067ab9 */ /* 0x000fe20000000800 */
[--C-:B------:R-:W-:Y:S01]  /*1710*/  SHF.R.S32.HI R84, RZ, 0x2, R4.reuse ;  /* 0x00000002ff547819 */ /* 0x100fe20000011404 */
[----:B------:R-:W-:Y:S01]  /*1720*/  USEL UR43, UR40, 0x1, UP0 ;  /* 0x00000001282b7887 */ /* 0x000fe20008000000 */
[----:B------:R-:W-:Y:S01]  /*1730*/  SHF.R.S32.HI R5, RZ, 0x1f, R4 ;  /* 0x0000001fff057819 */ /* 0x000fe20000011404 */
[----:B------:R-:W-:Y:S01]  /*1740*/  USHF.L.U32 UR46, UR40, 0x1, URZ ;  /* 0x00000001282e7899 */ /* 0x000fe2000800063f */
[----:B------:R-:W-:Y:S01]  /*1750*/  LOP3.LUT R86, R4, 0xfffffffc, RZ, 0xc0, !PT ;  /* 0xfffffffc04567812 */ /* 0x000fe200078ec0ff */
[----:B------:R-:W-:Y:S01]  /*1760*/  UIADD3 UR43, -UR43, UR40, URZ ;  /* 0x000000282b2b7290 */ /* 0x000fe2000fffe13f */
[----:B------:R-:W-:-:S02]  /*1770*/  LEA.HI R5, R5, R84, RZ, 0x3 ;  /* 0x0000005405057211 */ /* 0x000fc400078f18ff */
[----:B------:R-:W-:Y:S01]  /*1780*/  ISETP.NE.AND P0, PT, R14, RZ, PT ;  /* 0x000000ff0e00720c */ /* 0x000fe20003f05270 */
[----:B------:R-:W-:Y:S01]  /*1790*/  IMAD.IADD R86, R3, 0x1, -R86 ;  /* 0x0000000103567824 */ /* 0x000fe200078e0a56 */
[----:B------:R-:W-:Y:S01]  /*17a0*/  LOP3.LUT R5, R5, 0xfffffff8, RZ, 0xc0, !PT ;  /* 0xfffffff805057812 */ /* 0x000fe200078ec0ff */
[----:B------:R-:W-:Y:S01]  /*17b0*/  USHF.L.U32 UR42, UR42, 0x3, URZ ;  /* 0x000000032a2a7899 */ /* 0x000fe2000800063f */
[----:B------:R-:W-:Y:S02]  /*17c0*/  LOP3.LUT R96, R16, 0x1, RZ, 0xfc, !PT ;  /* 0x0000000110607812 */ /* 0x000fe400078efcff */
[----:B------:R-:W-:Y:S01]  /*17d0*/  SEL R97, RZ, 0x1, P0 ;  /* 0x00000001ff617807 */ /* 0x000fe20000000000 */
[----:B------:R-:W-:Y:S01]  /*17e0*/  IMAD.IADD R84, R84, 0x1, -R5 ;  /* 0x0000000154547824 */ /* 0x000fe200078e0a05 */
[----:B-1----:R-:W-:Y:S01]  /*17f0*/  ULEA UR41, UR4, UR41, 0x18 ;  /* 0x0000002904297291 */ /* 0x002fe2000f8ec03f */
[----:B------:R-:W-:Y:S01]  /*1800*/  SHF.R.S32.HI R5, RZ, 0x5, R0 ;  /* 0x00000005ff057819 */ /* 0x000fe20000011400 */
[----:B------:R-:W-:-:S02]  /*1810*/  IMAD.U32 R88, RZ, RZ, UR42 ;  /* 0x0000002aff587e24 */ /* 0x000fc4000f8e00ff */
[----:B------:R-:W-:Y:S01]  /*1820*/  UIADD3 UR47, UR41, 0x150, URZ ;  /* 0x00000150292f7890 */ /* 0x000fe2000fffe03f */
[--C-:B------:R-:W-:Y:S01]  /*1830*/  SHF.R.S32.HI R85, RZ, 0x1f, R84.reuse ;  /* 0x0000001fff557819 */ /* 0x100fe20000011454 */
[----:B------:R-:W-:Y:S01]  /*1840*/  UIADD3 UR4, UR41, 0x14280, URZ ;  /* 0x0001428029047890 */ /* 0x000fe2000fffe03f */
[C-C-:B------:R-:W-:Y:S01]  /*1850*/  IMAD R91, R5.reuse, -0x10, -R84.reuse ;  /* 0xfffffff0055b7824 */ /* 0x140fe200078e0a54 */
[----:B------:R-:W-:Y:S01]  /*1860*/  UIADD3 UR5, UR41, 0x280, URZ ;  /* 0x0000028029057890 */ /* 0x000fe2000fffe03f */
[C---:B------:R-:W-:Y:S01]  /*1870*/  LOP3.LUT R90, R88.reuse, 0x8, RZ, 0xc0, !PT ;  /* 0x00000008585a7812 */ /* 0x040fe200078ec0ff */
[----:B------:R-:W-:Y:S01]  /*1880*/  USHF.R.U32.HI UR4, URZ, 0x4, UR4 ;  /* 0x000000043f047899 */ /* 0x000fe20008011604 */
[----:B------:R-:W-:Y:S01]  /*1890*/  IMAD.U32 R87, RZ, RZ, UR47 ;  /* 0x0000002fff577e24 */ /* 0x000fe2000f8e00ff */
[----:B------:R-:W-:Y:S01]  /*18a0*/  USHF.R.U32.HI UR5, URZ, 0x4, UR5 ;  /* 0x000000043f057899 */ /* 0x000fe20008011605 */
[----:B------:R-:W-:Y:S01]  /*18b0*/  IMAD.WIDE R84, R5, 0x10, R84 ;  /* 0x0000001005547825 */ /* 0x000fe200078e0254 */
[----:B------:R-:W-:Y:S01]  /*18c0*/  ULOP3.LUT UR4, UR4, 0x3fff, URZ, 0xc0, !UPT ;  /* 0x00003fff04047892 */ /* 0x000fe2000f8ec03f */
[----:B------:R-:W-:Y:S01]  /*18d0*/  LOP3.LUT R88, R88, 0x8, RZ, 0xc, !PT ;  /* 0x0000000858587812 */ /* 0x000fe200078e0cff */
[----:B------:R-:W-:Y:S01]  /*18e0*/  ULOP3.LUT UR5, UR5, 0x3fff, URZ, 0xc0, !UPT ;  /* 0x00003fff05057892 */ /* 0x000fe2000f8ec03f */
[----:B------:R-:W-:Y:S01]  /*18f0*/  VIADD R89, R87, UR42 ;  /* 0x0000002a57597c36 */ /* 0x000fe20008000000 */
[----:B------:R-:W-:Y:S01]  /*1900*/  LOP3.LUT R90, R90, 0x18, RZ, 0x3c, !PT ;  /* 0x000000185a5a7812 */ /* 0x000fe200078e3cff */
[----:B------:R-:W-:Y:S01]  /*1910*/  VIADD R91, R91, UR6 ;  /* 0x000000065b5b7c36 */ /* 0x000fe20008000000 */
[----:B------:R-:W-:-:S02]  /*1920*/  ULOP3.LUT UR44, UR4, 0x10000, URZ, 0xfc, !UPT ;  /* 0x00010000042c7892 */ /* 0x000fc4000f8efc3f */
[----:B------:R-:W-:-:S12]  /*1930*/  ULOP3.LUT UR45, UR5, 0x10000, URZ, 0xfc, !UPT ;  /* 0x00010000052d7892 */ /* 0x000fd8000f8efc3f */
.L_x_151:
[----:B------:R-:W-:Y:S01]  /*1940*/  SHF.L.U32 R0, R97, 0x1f, RZ ;  /* 0x0000001f61007819 */ /* 0x000fe200000006ff */
[----:B------:R-:W-:Y:S02]  /*1950*/  ULDC UR4, c[0x0][0x28c] ;  /* 0x0000a30000047ab9 */ /* 0x000fe40000000800 */
[----:B------:R-:W-:Y:S01]  /*1960*/  ISETP.LT.AND P1, PT, RZ, UR4, PT ;  /* 0x00000004ff007c0c */ /* 0x000fe2000bf21270 */
[----:B------:R-:W1:Y:S02]  /*1970*/  SYNCS.PHASECHK.TRANS64.TRYWAIT P0, [R87+UR42], R0 ;  /* 0x00000000570075a7 */ /* 0x000e64000800016a */
[----:B-1-3--:R-:W-:Y:S10]  /*1980*/  @!P0 BRA `(.L_x_20) ;  /* 0x0000006c00008947 */ /* 0x00aff40003800000 */
.L_x_189:
[----:B------:R-:W-:Y:S05]  /*1990*/  @P1 BRA `(.L_x_21) ;  /* 0x0000000000401947 */ /* 0x000fea0003800000 */
[----:B-1----:R-:W-:Y:S01]  /*19a0*/  MOV R0, 0x0 ;  /* 0x0000000000007802 */ /* 0x002fe20000000f00 */
[----:B------:R-:W-:Y:S01]  /*19b0*/  ULDC.64 UR4, c[0x4][0x68] ;  /* 0x01001a0000047ab9 */ /* 0x000fe20000000a00 */
[----:B------:R-:W-:Y:S01]  /*19c0*/  ULDC.64 UR6, c[0x4][0x8] ;  /* 0x0100020000067ab9 */ /* 0x000fe20000000a00 */
[----:B------:R-:W-:Y:S01]  /*19d0*/  IMAD.U32 R4, RZ, RZ, UR4 ;  /* 0x00000004ff047e24 */ /* 0x000fe2000f8e00ff */
[----:B------:R1:W2:Y:S01]  /*19e0*/  LDC.64 R14, c[0x4][R0] ;  /* 0x01000000000e7b82 */ /* 0x0002a20000000a00 */
[----:B------:R-:W-:Y:S01]  /*19f0*/  IMAD.U32 R5, RZ, RZ, UR5 ;  /* 0x00000005ff057e24 */ /* 0x000fe2000f8e00ff */
[----:B------:R-:W-:Y:S01]  /*1a00*/  ULDC.64 UR4, c[0x4][0x70] ;  /* 0x01001c0000047ab9 */ /* 0x000fe20000000a00 */
[----:B------:R-:W-:Y:S02]  /*1a10*/  IMAD.U32 R10, RZ, RZ, UR6 ;  /* 0x00000006ff0a7e24 */ /* 0x000fe4000f8e00ff */
[----:B------:R-:W-:Y:S02]  /*1a20*/  IMAD.U32 R6, RZ, RZ, UR4 ;  /* 0x00000004ff067e24 */ /* 0x000fe4000f8e00ff */
[----:B------:R-:W-:-:S02]  /*1a30*/  IMAD.U32 R7, RZ, RZ, UR5 ;  /* 0x00000005ff077e24 */ /* 0x000fc4000f8e00ff */
[----:B------:R-:W-:Y:S02]  /*1a40*/  IMAD.U32 R11, RZ, RZ, UR7 ;  /* 0x00000007ff0b7e24 */ /* 0x000fe4000f8e00ff */
[----:B------:R-:W-:Y:S02]  /*1a50*/  IMAD.MOV.U32 R8, RZ, RZ, 0x1e1 ;  /* 0x000001e1ff087424 */ /* 0x000fe400078e00ff */
[----:B0-----:R-:W-:Y:S02]  /*1a60*/  IMAD.MOV.U32 R12, RZ, RZ, 0x1 ;  /* 0x00000001ff0c7424 */ /* 0x001fe400078e00ff */
[----:B-1----:R-:W-:-:S07]  /*1a70*/  IMAD.MOV.U32 R13, RZ, RZ, RZ ;  /* 0x000000ffff0d7224 */ /* 0x002fce00078e00ff */
[----:B------:R-:W-:-:S07]  /*1a80*/  LEPC R20, `(.L_x_21) ;  /* 0x000000001014794e */ /* 0x000fce0000000000 */
[----:B--2--5:R-:W-:Y:S05]  /*1a90*/  CALL.ABS.NOINC R14 ;  /* 0x000000000e007343 */ /* 0x024fea0003c00000 */
.L_x_21:
[----:B------:R-:W-:-:S13]  /*1aa0*/  ISETP.NE.AND P0, PT, R96, 0x3, PT ;  /* 0x000000036000780c */ /* 0x000fda0003f05270 */
[----:B------:R-:W-:Y:S05]  /*1ab0*/  @!P0 BRA `(.L_x_22) ;  /* 0x0000000000048947 */ /* 0x000fea0003800000 */
[----:B------:R-:W-:Y:S01]  /*1ac0*/  BPT.TRAP 0x1 ;  /* 0x000000040000795c */ /* 0x000fe20000300000 */
.L_x_22:
[----:B------:R-:W-:Y:S02]  /*1ad0*/  IMAD.U32 R3, RZ, RZ, UR38 ;  /* 0x00000026ff037e24 */ /* 0x000fe4000f8e00ff */
[----:B-1----:R-:W-:-:S03]  /*1ae0*/  IMAD.U32 R0, RZ, RZ, UR39 ;  /* 0x00000027ff007e24 */ /* 0x002fc6000f8e00ff */
[----:B------:R-:W-:Y:S02]  /*1af0*/  LEA R3, R3, UR41, 0x3 ;  /* 0x0000002903037c11 */ /* 0x000fe4000f8e18ff */
[----:B------:R-:W-:-:S04]  /*1b00*/  SHF.L.U32 R0, R0, 0x1f, RZ ;  /* 0x0000001f00007819 */ /* 0x000fc800000006ff */
[----:B------:R1:W2:Y:S01]  /*1b10*/  SYNCS.PHASECHK.TRANS64.TRYWAIT P1, [R3+URZ], R0 ;  /* 0x00000000030075a7 */ /* 0x0002a2000802017f */
[----:B------:R-:W-:Y:S05]  /*1b20*/  @!P0 BRA `(.L_x_23) ;  /* 0x0000000000048947 */ /* 0x000fea0003800000 */
[----:B------:R-:W-:Y:S01]  /*1b30*/  BPT.TRAP 0x1 ;  /* 0x000000040000795c */ /* 0x000fe20000300000 */
.L_x_23:
[----:B--2---:R-:W-:Y:S05]  /*1b40*/  @P1 BRA `(.L_x_24) ;  /* 0x0000000000081947 */ /* 0x004fea0003800000 */
[----:B------:R-:W2:Y:S02]  /*1b50*/  SYNCS.PHASECHK.TRANS64.TRYWAIT P1, [R3+URZ], R0 ;  /* 0x00000000030075a7 */ /* 0x000ea4000802017f */
[----:B--2---:R-:W-:Y:S05]  /*1b60*/  @!P1 BRA `(.L_x_25) ;  /* 0x00000068009c9947 */ /* 0x004fea0003800000 */
.L_x_24:
[----:B------:R-:W-:Y:S05]  /*1b70*/  WARPSYNC.ALL ;  /* 0x0000000000007948 */ /* 0x000fea0003800000 */
[----:B------:R-:W-:Y:S01]  /*1b80*/  ULEA UR5, UR38, UR45, 0x8 ;  /* 0x0000002d26057291 */ /* 0x000fe2000f8e403f */
[----:B------:R-:W-:Y:S01]  /*1b90*/  WARPGROUP.ARRIVE ;  /* 0x00000000000079c5 */ /* 0x000fe20000000000 */
[----:B------:R-:W-:Y:S01]  /*1ba0*/  UIMAD UR4, UR38, 0x1c0, UR44 ;  /* 0x000001c0260478a4 */ /* 0x000fe2000f8e022c */
[----:B-12---:R-:W-:Y:S01]  /*1bb0*/  IMAD.U32 R0, RZ, RZ, UR43 ;  /* 0x0000002bff007e24 */ /* 0x006fe2000f8e00ff */
[----:B------:R-:W-:Y:S01]  /*1bc0*/  UMOV UR9, 0x80000020 ;  /* 0x8000002000097882 */ /* 0x000fe20000000000 */
[----:B------:R-:W-:Y:S01]  /*1bd0*/  UMOV UR11, 0x80000020 ;  /* 0x80000020000b7882 */ /* 0x000fe20000000000 */
[----:B------:R-:W-:Y:S01]  /*1be0*/  UIADD3 UR6, UR4, 0x40, URZ ;  /* 0x0000004004067890 */ /* 0x000fe2000fffe03f */
[----:B------:R-:W-:-:S02]  /*1bf0*/  UMOV UR8, UR5 ;  /* 0x0000000500087c82 */ /* 0x000fc40008000000 */
[----:B------:R-:W-:Y:S01]  /*1c00*/  UMOV UR10, UR4 ;  /* 0x00000004000a7c82 */ /* 0x000fe20008000000 */
[----:B------:R-:W-:Y:S01]  /*1c10*/  UIADD3 UR7, UR4, 0x80, URZ ;  /* 0x0000008004077890 */ /* 0x000fe2000fffe03f */
[----:B------:R-:W-:Y:S01]  /*1c20*/  HGMMA.64x16x16.F32.BF16 R72, gdesc[UR8], RZ, !UPT, gsb0 ;  /* 0x00200000084879f0 */ /* 0x000fe2000c0018ff */
[----:B------:R-:W-:Y:S01]  /*1c30*/  UMOV UR11, 0x80000020 ;  /* 0x80000020000b7882 */ /* 0x000fe20000000000 */
[----:B------:R-:W-:Y:S01]  /*1c40*/  UMOV UR10, UR6 ;  /* 0x00000006000a7c82 */ /* 0x000fe20008000000 */
[----:B------:R-:W-:Y:S01]  /*1c50*/  UIADD3 UR12, UR4, 0xc0, URZ ;  /* 0x000000c0040c7890 */ /* 0x000fe2000fffe03f */
[----:B------:R-:W-:Y:S01]  /*1c60*/  ISETP.GE.AND P1, PT, R0, 0x1, PT ;  /* 0x000000010000780c */ /* 0x000fe20003f26270 */
[----:B------:R-:W-:Y:S01]  /*1c70*/  UIADD3 UR6, UR4, 0x100, URZ ;  /* 0x0000010004067890 */ /* 0x000fe2000fffe03f */
[----:B------:R-:W-:Y:S02]  /*1c80*/  WARPGROUP.DEPBAR.LE gsb0, 0x0 ;  /* 0x00008000000079c5 */ /* 0x000fe40000010000 */
[----:B------:R-:W-:-:S06]  /*1c90*/  WARPGROUP.ARRIVE ;  /* 0x00000000000079c5 */ /* 0x000fcc0000000000 */
[----:B------:R-:W-:Y:S01]  /*1ca0*/  HGMMA.64x16x16.F32.BF16 R64, gdesc[UR8], RZ, !UPT, gsb0 ;  /* 0x00200000084079f0 */ /* 0x000fe2000c0018ff */
[----:B------:R-:W-:Y:S01]  /*1cb0*/  UMOV UR10, UR7 ;  /* 0x00000007000a7c82 */ /* 0x000fe20008000000 */
[----:B------:R-:W-:Y:S01]  /*1cc0*/  UMOV UR11, 0x80000020 ;  /* 0x80000020000b7882 */ /* 0x000fe20000000000 */
        /* <DEDUP_REMOVED lines=24> */
[----:B------:R-:W-:Y:S02]  /*1e50*/  WARPGROUP.DEPBAR.LE gsb0, 0x0 ;  /* 0x00008000000079c5 */ /* 0x000fe40000010000 */
[----:B------:R-:W-:-:S06]  /*1e60*/  WARPGROUP.ARRIVE ;  /* 0x00000000000079c5 */ /* 0x000fcc0000000000 */
[----:B------:R-:W-:Y:S01]  /*1e70*/  HGMMA.64x16x16.F32.BF16 R24, gdesc[UR8], RZ, !UPT, gsb0 ;  /* 0x00200000081879f0 */ /* 0x000fe2000c0018ff */
[----:B------:R-:W-:Y:S02]  /*1e80*/  UIADD3 UR8, UR5, 0x2, URZ ;  /* 0x0000000205087890 */ /* 0x000fe4000fffe03f */
[----:B------:R-:W-:Y:S01]  /*1e90*/  UIADD3 UR10, UR4, 0x2, URZ ;  /* 0x00000002040a7890 */ /* 0x000fe2000fffe03f */
[----:B------:R-:W-:Y:S01]  /*1ea0*/  UMOV UR9, 0x80000020 ;  /* 0x8000002000097882 */ /* 0x000fe20000000000 */
[----:B------:R-:W-:Y:S01]  /*1eb0*/  UMOV UR11, 0x80000020 ;  /* 0x80000020000b7882 */ /* 0x000fe20000000000 */
[----:B------:R-:W-:Y:S01]  /*1ec0*/  UIADD3 UR5, UR4, 0x42, URZ ;  /* 0x0000004204057890 */ /* 0x000fe2000fffe03f */
[----:B------:R-:W-:Y:S02]  /*1ed0*/  WARPGROUP.DEPBAR.LE gsb0, 0x0 ;  /* 0x00008000000079c5 */ /* 0x000fe40000010000 */
[----:B------:R-:W-:-:S06]  /*1ee0*/  WARPGROUP.ARRIVE ;  /* 0x00000000000079c5 */ /* 0x000fcc0000000000 */
[----:B------:R-:W-:Y:S01]  /*1ef0*/  HGMMA.64x16x16.F32.BF16 R72, gdesc[UR8], R72, gsb0 ;  /* 0x00200000084879f0 */ /* 0x000fe20008001848 */
[----:B------:R-:W-:Y:S01]  /*1f00*/  UMOV UR10, UR5 ;  /* 0x00000005000a7c82 */ /* 0x000fe20008000000 */
[----:B------:R-:W-:Y:S01]  /*1f10*/  UMOV UR11, 0x80000020 ;  /* 0x80000020000b7882 */ /* 0x000fe20000000000 */
[----:B------:R-:W-:Y:S01]  /*1f20*/  UIADD3 UR5, UR4, 0x102, URZ ;  /* 0x0000010204057890 */ /* 0x000fe2000fffe03f */
[----:B------:R-:W-:Y:S02]  /*1f30*/  WARPGROUP.DEPBAR.LE gsb0, 0x0 ;  /* 0x00008000000079c5 */ /* 0x000fe40000010000 */
[----:B------:R-:W-:-:S06]  /*1f40*/  WARPGROUP.ARRIVE ;  /* 0x00000000000079c5 */ /* 0x000fcc0000000000 */
[----:B------:R-:W-:Y:S01]  /*1f50*/  HGMMA.64x16x16.F32.BF16 R64, gdesc[UR8], R64, gsb0 ;  /* 0x00200000084079f0 */ /* 0x000fe20008001840 */
[----:B------:R-:W-:Y:S01]  /*1f60*/  UMOV UR10, UR6 ;  /* 0x00000006000a7c82 */ /* 0x000fe20008000000 */
[----:B------:R-:W-:Y:S01]  /*1f70*/  UMOV UR11, 0x80000020 ;  /* 0x80000020000b7882 */ /* 0x000fe20000000000 */
[----:B------:R-:W-:Y:S02]  /*1f80*/  UIADD3 UR6, UR4, 0x142, URZ ;  /* 0x0000014204067890 */ /* 0x000fe4000fffe03f */
[----:B------:R-:W-:Y:S01]  /*1f90*/  UIADD3 UR4, UR4, 0x182, URZ ;  /* 0x0000018204047890 */ /* 0x000fe2000fffe03f */
[----:B------:R-:W-:Y:S02]  /*1fa0*/  WARPGROUP.DEPBAR.LE gsb0, 0x0 ;  /* 0x00008000000079c5 */ /* 0x000fe40000010000 */
[----:B------:R-:W-:-:S06]  /*1fb0*/  WARPGROUP.ARRIVE ;  /* 0x00000000000079c5 */ /* 0x000fcc0000000000 */
[----:B------:R-:W-:Y:S01]  /*1fc0*/  HGMMA.64x16x16.F32.BF16 R56, gdesc[UR8], R56, gsb0 ;  /* 0x00200000083879f0 */ /* 0x000fe20008001838 */
[----:B------:R-:W-:Y:S01]  /*1fd0*/  UMOV UR10, UR7 ;  /* 0x00000007000a7c82 */ /* 0x000fe20008000000 */
[----:B------:R-:W-:Y:S01]  /*1fe0*/  UMOV UR11, 0x80000020 ;  /* 0x80000020000b7882 */ /* 0x000fe20000000000 */
        /* <DEDUP_REMOVED lines=17> */
[----:B------:R-:W-:Y:S03]  /*2100*/  HGMMA.64x16x16.F32.BF16 R24, gdesc[UR8], R24, gsb0 ;  /* 0x00200000081879f0 */ /* 0x000fe60008001818 */
[----:B------:R-:W-:Y:S02]  /*2110*/  WARPGROUP.DEPBAR.LE gsb0, 0x0 ;  /* 0x00008000000079c5 */ /* 0x000fe40000010000 */
[----:B------:R-:W-:Y:S05]  /*2120*/  @!P1 BRA `(.L_x_26) ;  /* 0x0000000400fc9947 */ /* 0x000fea0003800000 */
[----:B------:R-:W-:Y:S01]  /*2130*/  UIADD3 UR4, UR38, 0x1, URZ ;  /* 0x0000000126047890 */ /* 0x000fe2000fffe03f */
[----:B------:R-:W-:Y:S02]  /*2140*/  IMAD.U32 R0, RZ, RZ, UR43 ;  /* 0x0000002bff007e24 */ /* 0x000fe4000f8e00ff */
[----:B------:R-:W-:Y:S01]  /*2150*/  IMAD.U32 R3, RZ, RZ, UR38 ;  /* 0x00000026ff037e24 */ /* 0x000fe2000f8e00ff */
[----:B------:R-:W-:-:S04]  /*2160*/  UISETP.NE.AND UP0, UPT, UR4, 0x14, UPT ;  /* 0x000000140400788c */ /* 0x000fc8000bf05270 */
[----:B------:R-:W-:Y:S02]  /*2170*/  USEL UR5, URZ, 0x1, UP0 ;  /* 0x000000013f057887 */ /* 0x000fe40008000000 */
[----:B------:R-:W-:Y:S02]  /*2180*/  USEL UR4, UR4, URZ, UP0 ;  /* 0x0000003f04047287 */ /* 0x000fe40008000000 */
[----:B------:R-:W-:-:S06]  /*2190*/  ULOP3.LUT UR5, UR39, UR5, URZ, 0x3c, !UPT ;  /* 0x0000000527057292 */ /* 0x000fcc000f8e3c3f */
[----:B------:R-:W-:-:S07]  /*21a0*/  IMAD.U32 R6, RZ, RZ, UR5 ;  /* 0x00000005ff067e24 */ /* 0x000fce000f8e00ff */
.L_x_33:
[----:B------:R-:W-:Y:S05]  /*21b0*/  @!P0 BRA `(.L_x_27) ;  /* 0x0000000000048947 */ /* 0x000fea0003800000 */
[----:B------:R-:W-:Y:S01]  /*21c0*/  BPT.TRAP 0x1 ;  /* 0x000000040000795c */ /* 0x000fe20000300000 */
.L_x_27:
[----:B------:R-:W-:Y:S01]  /*21d0*/  ULEA UR5, UR4, UR41, 0x3 ;  /* 0x0000002904057291 */ /* 0x000fe2000f8e183f */
[----:B------:R-:W-:-:S08]  /*21e0*/  SHF.L.U32 R4, R6, 0x1f, RZ ;  /* 0x0000001f06047819 */ /* 0x000fd000000006ff */
[----:B------:R1:W2:Y:S01]  /*21f0*/  SYNCS.PHASECHK.TRANS64.TRYWAIT P1, [UR5], R4 ;  /* 0x00000004ff0075a7 */ /* 0x0002a20008020145 */
[----:B------:R-:W-:Y:S05]  /*2200*/  @!P0 BRA `(.L_x_28) ;  /* 0x0000000000048947 */ /* 0x000fea0003800000 */
[----:B------:R-:W-:Y:S01]  /*2210*/  BPT.TRAP 0x1 ;  /* 0x000000040000795c */ /* 0x000fe20000300000 */
.L_x_28:
[----:B--2---:R-:W-:Y:S05]  /*2220*/  @P1 BRA `(.L_x_29) ;  /* 0x0000000000081947 */ /* 0x004fea0003800000 */
[----:B------:R-:W2:Y:S02]  /*2230*/  SYNCS.PHASECHK.TRANS64.TRYWAIT P1, [UR5], R4 ;  /* 0x00000004ff0075a7 */ /* 0x000ea40008020145 */
[----:B--2---:R-:W-:Y:S05]  /*2240*/  @!P1 BRA `(.L_x_30) ;  /* 0x0000006000f89947 */ /* 0x004fea0003800000 */
.L_x_29:
[----:B------:R-:W-:Y:S01]  /*2250*/  ULEA UR5, UR4, UR45, 0x8 ;  /* 0x0000002d04057291 */ /* 0x000fe2000f8e403f */
[----:B------:R-:W-:Y:S01]  /*2260*/  WARPGROUP.ARRIVE ;  /* 0x00000000000079c5 */ /* 0x000fe20000000000 */
[----:B------:R-:W-:Y:S01]  /*2270*/  UIMAD UR6, UR4, 0x1c0, UR44 ;  /* 0x000001c0040678a4 */ /* 0x000fe2000f8e022c */
[----:B------:R-:W-:Y:S01]  /*2280*/  UMOV UR9, 0x80000020 ;  /* 0x8000002000097882 */ /* 0x000fe20000000000 */
[----:B------:R-:W-:Y:S02]  /*2290*/  UMOV UR11, 0x80000020 ;  /* 0x80000020000b7882 */ /* 0x000fe40000000000 */
[----:B------:R-:W-:Y:S01]  /*22a0*/  UIADD3 UR7, UR6, 0x40, URZ ;  /* 0x0000004006077890 */ /* 0x000fe2000fffe03f */
[----:B------:R-:W-:Y:S02]  /*22b0*/  UMOV UR8, UR5 ;  /* 0x0000000500087c82 */ /* 0x000fe40008000000 */
[----:B------:R-:W-:Y:S01]  /*22c0*/  UMOV UR10, UR6 ;  /* 0x00000006000a7c82 */ /* 0x000fe20008000000 */
[----:B------:R-:W-:Y:S01]  /*22d0*/  UIADD3 UR12, UR6, 0x80, URZ ;  /* 0x00000080060c7890 */ /* 0x000fe2000fffe03f */
[----:B------:R-:W-:Y:S01]  /*22e0*/  HGMMA.64x16x16.F32.BF16 R72, gdesc[UR8], R72, gsb0 ;  /* 0x00200000084879f0 */ /* 0x000fe20008001848 */
[----:B------:R-:W-:Y:S01]  /*22f0*/  UMOV UR11, 0x80000020 ;  /* 0x80000020000b7882 */ /* 0x000fe20000000000 */
[----:B------:R-:W-:Y:S01]  /*2300*/  UMOV UR10, UR7 ;  /* 0x00000007000a7c82 */ /* 0x000fe20008000000 */
[----:B------:R-:W-:-:S02]  /*2310*/  UIADD3 UR13, UR6, 0xc0, URZ ;  /* 0x000000c0060d7890 */ /* 0x000fc4000fffe03f */
        /* <DEDUP_REMOVED lines=76> */
[----:B------:R-:W-:Y:S01]  /*27e0*/  BPT.TRAP 0x1 ;  /* 0x000000040000795c */ /* 0x000fe20000300000 */
.L_x_31:
[----:B------:R-:W-:-:S13]  /*27f0*/  ISETP.NE.AND P1, PT, R81, RZ, PT ;  /* 0x000000ff5100720c */ /* 0x000fda0003f25270 */
[----:B-12---:R-:W-:-:S05]  /*2800*/  @P1 LEA R4, R3, UR41, 0x3 ;  /* 0x0000002903041c11 */ /* 0x006fca000f8e18ff */
[----:B------:R-:W-:-:S05]  /*2810*/  @P1 VIADD R5, R4, 0xa0 ;  /* 0x000000a004051836 */ /* 0x000fca0000000000 */
[----:B------:R-:W-:-:S04]  /*2820*/  @P1 PRMT R5, R80, 0x654, R5 ;  /* 0x0000065450051816 */ /* 0x000fc80000000005 */
[----:B------:R1:W-:Y:S01]  /*2830*/  @P1 SYNCS.ARRIVE.TRANS64.RED.A1T0 RZ, [R5+URZ], RZ ;  /* 0x000000ff05ff19a7 */ /* 0x0003e2000810043f */
[----:B------:R-:W-:-:S13]  /*2840*/  ISETP.GT.U32.AND P1, PT, R16, 0x1, PT ;  /* 0x000000011000780c */ /* 0x000fda0003f24070 */
[----:B-1----:R-:W-:Y:S05]  /*2850*/  @P1 BRA `(.L_x_32) ;  /* 0x0000000000041947 */ /* 0x002fea0003800000 */
[----:B------:R-:W-:Y:S01]  /*2860*/  BPT.TRAP 0x1 ;  /* 0x000000040000795c */ /* 0x000fe20000300000 */
.L_x_32:
[----:B------:R-:W-:Y:S01]  /*2870*/  UIADD3 UR4, UR4, 0x1, URZ ;  /* 0x0000000104047890 */ /* 0x000fe2000fffe03f */
[C---:B------:R-:W-:Y:S01]  /*2880*/  ISETP.GT.AND P2, PT, R0.reuse, 0x1, PT ;  /* 0x000000010000780c */ /* 0x040fe20003f44270 */
[----:B------:R-:W-:Y:S02]  /*2890*/  VIADD R3, R3, 0x1 ;  /* 0x0000000103037836 */ /* 0x000fe40000000000 */
[----:B------:R-:W-:Y:S01]  /*28a0*/  UISETP.NE.AND UP0, UPT, UR4, 0x14, UPT ;  /* 0x000000140400788c */ /* 0x000fe2000bf05270 */
[----:B------:R-:W-:Y:S02]  /*28b0*/  VIADD R0, R0, 0xffffffff ;  /* 0xffffffff00007836 */ /* 0x000fe40000000000 */
[C---:B------:R-:W-:Y:S01]  /*28c0*/  ISETP.NE.AND P1, PT, R3.reuse, 0x14, PT ;  /* 0x000000140300780c */ /* 0x040fe20003f25270 */
[----:B------:R-:W-:Y:S02]  /*28d0*/  USEL UR5, URZ, 0x1, UP0 ;  /* 0x000000013f057887 */ /* 0x000fe40008000000 */
[----:B------:R-:W-:Y:S01]  /*28e0*/  USEL UR4, UR4, URZ, UP0 ;  /* 0x0000003f04047287 */ /* 0x000fe20008000000 */
[----:B------:R-:W-:-:S03]  /*28f0*/  SEL R3, R3, RZ, P1 ;  /* 0x000000ff03037207 */ /* 0x000fc60000800000 */
[----:B------:R-:W-:Y:S01]  /*2900*/  LOP3.LUT R6, R6, UR5, RZ, 0x3c, !PT ;  /* 0x0000000506067c12 */ /* 0x000fe2000f8e3cff */
[----:B------:R-:W-:Y:S07]  /*2910*/  @P2 BRA `(.L_x_33) ;  /* 0xfffffff800242947 */ /* 0x000fee000383ffff */
.L_x_26:
[----:B------:R-:W1:Y:S01]  /*2920*/  LDC R0, c[0x0][0x28c] ;  /* 0x0000a300ff007b82 */ /* 0x000e620000000800 */
[----:B------:R2:W-:Y:S01]  /*2930*/  SYNCS.ARRIVE.TRANS64.A1T0 RZ, [R88+UR47], RZ ;  /* 0x000000ff58ff79a7 */ /* 0x0005e2000810002f */
[----:B-1----:R-:W-:-:S13]  /*2940*/  ISETP.GE.AND P1, PT, R0, 0x1, PT ;  /* 0x000000010000780c */ /* 0x002fda0003f26270 */
[----:B--2---:R-:W-:Y:S05]  /*2950*/  @!P1 BRA `(.L_x_34) ;  /* 0x0000000000449947 */ /* 0x004fea0003800000 */
[----:B------:R-:W-:Y:S05]  /*2960*/  @!P0 BRA `(.L_x_35) ;  /* 0x0000000000048947 */ /* 0x000fea0003800000 */
[----:B------:R-:W-:Y:S01]  /*2970*/  BPT.TRAP 0x1 ;  /* 0x000000040000795c */ /* 0x000fe20000300000 */
.L_x_35:
[----:B------:R-:W-:-:S13]  /*2980*/  ISETP.NE.AND P0, PT, R81, RZ, PT ;  /* 0x000000ff5100720c */ /* 0x000fda0003f05270 */
[----:B------:R-:W-:-:S05]  /*2990*/  VOTEU.ANY UP0, P0 ;  /* 0x00000000003f7886 */ /* 0x000fca0000000100 */
[----:B------:R-:W-:-:S06]  /*29a0*/  @UP0 UIADD3 UR4, UR43, UR38, URZ ;  /* 0x000000262b040290 */ /* 0x000fcc000fffe03f */
[----:B------:R-:W-:Y:S02]  /*29b0*/  IMAD.U32 R4, RZ, RZ, UR4 ;  /* 0x00000004ff047e24 */ /* 0x000fe4000f8e00ff */
[----:B------:R-:W-:Y:S02]  /*29c0*/  IMAD.U32 R3, RZ, RZ, UR4 ;  /* 0x00000004ff037e24 */ /* 0x000fe4000f8e00ff */
[----:B------:R-:W-:-:S05]  /*29d0*/  @P0 IMAD.WIDE.U32 R4, R4, -0x33333333, RZ ;  /* 0xcccccccd04040825 */ /* 0x000fca00078e00ff */
[----:B------:R-:W-:-:S05]  /*29e0*/  @P0 SHF.R.U32.HI R0, RZ, 0x4, R5 ;  /* 0x00000004ff000819 */ /* 0x000fca0000011605 */
[----:B------:R-:W-:-:S05]  /*29f0*/  @P0 IMAD R0, R0, -0x14, R3 ;  /* 0xffffffec00000824 */ /* 0x000fca00078e0203 */
[----:B------:R-:W-:-:S05]  /*2a00*/  @P0 LEA R0, R0, UR41, 0x3 ;  /* 0x0000002900000c11 */ /* 0x000fca000f8e18ff */
[----:B------:R-:W-:-:S05]  /*2a10*/  @P0 VIADD R3, R0, 0xa0 ;  /* 0x000000a000030836 */ /* 0x000fca0000000000 */
[----:B------:R-:W-:-:S04]  /*2a20*/  @P0 PRMT R3, R80, 0x654, R3 ;  /* 0x0000065450030816 */ /* 0x000fc80000000003 */
[----:B------:R1:W-:Y:S01]  /*2a30*/  @P0 SYNCS.ARRIVE.TRANS64.RED.A1T0 RZ, [R3+URZ], RZ ;  /* 0x000000ff03ff09a7 */ /* 0x0003e2000810043f */
[----:B------:R-:W-:-:S13]  /*2a40*/  ISETP.GT.U32.AND P0, PT, R16, 0x1, PT ;  /* 0x000000011000780c */ /* 0x000fda0003f04070 */
[----:B-1----:R-:W-:Y:S05]  /*2a50*/  @P0 BRA `(.L_x_34) ;  /* 0x0000000000040947 */ /* 0x002fea0003800000 */
[----:B------:R-:W-:Y:S01]  /*2a60*/  BPT.TRAP 0x1 ;  /* 0x000000040000795c */ /* 0x000fe20000300000 */
.L_x_34:
[----:B------:R-:W-:Y:S01]  /*2a70*/  SHF.L.U32 R0, R97, 0x1f, RZ ;  /* 0x0000001f61007819 */ /* 0x000fe200000006ff */
[----:B------:R-:W-:Y:S01]  /*2a80*/  UIADD3 UR38, UR46, UR38, URZ ;  /* 0x000000262e267290 */ /* 0x000fe2000fffe03f */
[----:B------:R-:W1:Y:S01]  /*2a90*/  LDC R9, c[0x0][0x288] ;  /* 0x0000a200ff097b82 */ /* 0x000e620000000800 */
[----:B------:R-:W-:Y:S01]  /*2aa0*/  UISETP.GE.U32.AND UP1, UPT, UR46, 0x14, UPT ;  /* 0x000000142e00788c */ /* 0x000fe2000bf26070 */
[----:B0-----:R-:W-:Y:S01]  /*2ab0*/  IMAD.SHL.U32 R12, R86, 0x2, RZ ;  /* 0x00000002560c7824 */ /* 0x001fe200078e00ff */
[----:B------:R-:W-:Y:S02]  /*2ac0*/  UISETP.GT.U32.AND UP0, UPT, UR38, 0x13, UPT ;  /* 0x000000132600788c */ /* 0x000fe4000bf04070 */
[----:B------:R-:W-:Y:S02]  /*2ad0*/  UIMAD.WIDE.U32 UR4, UR38, -0x33333333, URZ ;  /* 0xcccccccd260478a5 */ /* 0x000fe4000f8e003f */
[----:B------:R-:W-:Y:S01]  /*2ae0*/  UISETP.LT.U32.AND UP0, UPT, UR46, 0x14, UP0 ;  /* 0x000000142e00788c */ /* 0x000fe20008701070 */
[----:B------:R-:W0:Y:S01]  /*2af0*/  SYNCS.PHASECHK.TRANS64.TRYWAIT P0, [R87+UR42+0x10], R0 ;  /* 0x00001000570075a7 */ /* 0x000e22000800016a */
[----:B------:R-:W-:Y:S01]  /*2b00*/  USHF.R.U32.HI UR4, URZ, 0x4, UR5 ;  /* 0x000000043f047899 */ /* 0x000fe20008011605 */
[----:B------:R-:W-:Y:S01]  /*2b10*/  SHF.R.S32.HI R13, RZ, 0x1f, R12 ;  /* 0x0000001fff0d7819 */ /* 0x000fe2000001140c */
[----:B------:R-:W-:-:S02]  /*2b20*/  USEL UR6, URZ, 0x1, !UP0 ;  /* 0x000000013f067887 */ /* 0x000fc4000c000000 */
[----:B------:R-:W-:Y:S02]  /*2b30*/  UIMAD UR38, UR4, -0x14, UR38 ;  /* 0xffffffec042678a4 */ /* 0x000fe4000f8e0226 */
[----:B------:R-:W-:-:S04]  /*2b40*/  ULOP3.LUT UR39, UR39, UR6, URZ, 0x3c, !UPT ;  /* 0x0000000627277292 */ /* 0x000fc8000f8e3c3f */
[----:B------:R-:W-:Y:S01]  /*2b50*/  @UP1 ULOP3.LUT UR39, UR39, 0x1, UR4, 0x78, !UPT ;  /* 0x0000000127271892 */ /* 0x000fe2000f8e7804 */
[----:B01----:R-:W-:Y:S11]  /*2b60*/  @!P0 BRA `(.L_x_36) ;  /* 0x0000005800c88947 */ /* 0x003ff60003800000 */
.L_x_190:
[----:B0-----:R-:W-:Y:S01]  /*2b70*/  IMAD.SHL.U32 R0, R19, 0x40, RZ ;  /* 0x0000004013007824 */ /* 0x001fe200078e00ff */
[----:B------:R-:W-:Y:S01]  /*2b80*/  ULDC UR6, c[0x0][0x284] ;  /* 0x0000a10000067ab9 */ /* 0x000fe20000000800 */
[----:B------:R-:W-:Y:S01]  /*2b90*/  IMAD R92, R22, 0x70, RZ ;  /* 0x00000070165c7824 */ /* 0x000fe200078e02ff */
[----:B------:R-:W-:Y:S01]  /*2ba0*/  SHF.R.S32.HI R15, RZ, 0x1f, R2 ;  /* 0x0000001fff0f7819 */ /* 0x000fe20000011402 */
[----:B------:R-:W-:Y:S01]  /*2bb0*/  ULDC.64 UR4, c[0x0][0x5d0] ;  /* 0x0001740000047ab9 */ /* 0x000fe20000000a00 */
[----:B------:R-:W-:Y:S01]  /*2bc0*/  ISETP.GE.AND P0, PT, R0, UR6, PT ;  /* 0x0000000600007c0c */ /* 0x000fe2000bf06270 */
[----:B------:R-:W-:Y:S01]  /*2bd0*/  IMAD.WIDE.U32 R4, R2, UR4, R12 ;  /* 0x0000000402047c25 */ /* 0x000fe2000f8e000c */
[----:B------:R-:W-:Y:S02]  /*2be0*/  SHF.R.S32.HI R93, RZ, 0x1f, R92 ;  /* 0x0000001fff5d7819 */ /* 0x000fe4000001145c */
[C---:B------:R-:W-:Y:S01]  /*2bf0*/  ISETP.GE.OR P0, PT, R92.reuse, R9, P0 ;  /* 0x000000095c00720c */ /* 0x040fe20000706670 */
[----:B------:R-:W-:Y:S01]  /*2c00*/  IMAD R3, R15, UR4, RZ ;  /* 0x000000040f037c24 */ /* 0x000fe2000f8e02ff */
[----:B------:R-:W-:-:S03]  /*2c10*/  IADD3 R10, P1, R92, R4, RZ ;  /* 0x000000045c0a7210 */ /* 0x000fc60007f3e0ff */
[----:B------:R-:W-:-:S05]  /*2c20*/  IMAD R3, R2, UR5, R3 ;  /* 0x0000000502037c24 */ /* 0x000fca000f8e0203 */
[----:B------:R-:W-:-:S03]  /*2c30*/  IADD3.X R11, R93, R5, R3, P1, !PT ;  /* 0x000000055d0b7210 */ /* 0x000fc60000ffe403 */
[----:B------:R-:W-:Y:S05]  /*2c40*/  @P0 BRA `(.L_x_37) ;  /* 0x0000003800500947 */ /* 0x000fea0003800000 */
[----:B------:R-:W0:Y:S01]  /*2c50*/  LDC.64 R6, c[0x0][0x5c8] ;  /* 0x00017200ff067b82 */ /* 0x000e220000000a00 */
[----:B-----5:R-:W-:Y:S01]  /*2c60*/  FSETP.NEU.AND P0, PT, R83, RZ, PT ;  /* 0x000000ff5300720b */ /* 0x020fe20003f0d000 */
[----:B------:R-:W-:Y:S01]  /*2c70*/  IMAD R3, R86, -0x2, R9 ;  /* 0xfffffffe56037824 */ /* 0x000fe200078e0209 */
[----:B------:R-:W-:Y:S01]  /*2c80*/  BSSY B0, `(.L_x_37) ;  /* 0x0000390000007945 */ /* 0x000fe20003800000 */
[----:B------:R-:W-:-:S04]  /*2c90*/  IMAD.WIDE R98, R19, 0x40, R84 ;  /* 0x0000004013627825 */ /* 0x000fc800078e0254 */
[----:B------:R-:W-:Y:S02]  /*2ca0*/  IMAD.IADD R3, R3, 0x1, -R92 ;  /* 0x0000000103037824 */ /* 0x000fe400078e0a5c */
[----:B------:R-:W-:-:S03]  /*2cb0*/  IMAD.IADD R0, R91, 0x1, -R0 ;  /* 0x000000015b007824 */ /* 0x000fc600078e0a00 */
[----:B------:R-:W-:-:S04]  /*2cc0*/  ISETP.GT.AND P1, PT, R3, RZ, PT ;  /* 0x000000ff0300720c */ /* 0x000fc80003f24270 */
[----:B------:R-:W-:Y:S01]  /*2cd0*/  ISETP.GT.AND P2, PT, R0, RZ, P1 ;  /* 0x000000ff0000720c */ /* 0x000fe20000f44270 */
[-C--:B0-----:R-:W-:Y:S02]  /*2ce0*/  IMAD R4, R99, R6.reuse, RZ ;  /* 0x0000000663047224 */ /* 0x081fe400078e02ff */
[----:B------:R-:W-:-:S04]  /*2cf0*/  IMAD.WIDE.U32 R10, R98, R6, R10 ;  /* 0x00000006620a7225 */ /* 0x000fc800078e000a */
[----:B------:R-:W-:-:S04]  /*2d00*/  IMAD R5, R98, R7, R4 ;  /* 0x0000000762057224 */ /* 0x000fc800078e0204 */
[----:B------:R-:W-:Y:S01]  /*2d10*/  IMAD.IADD R9, R11, 0x1, R5 ;  /* 0x000000010b097824 */ /* 0x000fe200078e0205 */
[----:B------:R-:W-:Y:S06]  /*2d20*/  @!P0 BRA `(.L_x_38) ;  /* 0x0000002400d48947 */ /* 0x000fec0003800000 */
[----:B------:R-:W0:Y:S01]  /*2d30*/  LDC.64 R100, c[0x0][0x5b8] ;  /* 0x00016e00ff647b82 */ /* 0x000e220000000a00 */
[----:B------:R-:W-:-:S07]  /*2d40*/  ULDC.64 UR4, c[0x0][0x5c0] ;  /* 0x0001700000047ab9 */ /* 0x000fce0000000a00 */
[----:B------:R-:W1:Y:S08]  /*2d50*/  LDC.64 R104, c[0x0][0x5b0] ;  /* 0x00016c00ff687b82 */ /* 0x000e700000000a00 */
[----:B------:R-:W2:Y:S01]  /*2d60*/  LDC.64 R106, c[0x0][0x5a8] ;  /* 0x00016a00ff6a7b82 */ /* 0x000ea20000000a00 */
[-C--:B0-----:R-:W-:Y:S02]  /*2d70*/  IMAD R8, R15, R100.reuse, RZ ;  /* 0x000000640f087224 */ /* 0x081fe400078e02ff */
[----:B------:R-:W-:-:S04]  /*2d80*/  IMAD.WIDE.U32 R4, R2, R100, R12 ;  /* 0x0000006402047225 */ /* 0x000fc800078e000c */
[----:B------:R-:W-:Y:S01]  /*2d90*/  IMAD R101, R2, R101, R8 ;  /* 0x0000006502657224 */ /* 0x000fe200078e0208 */
[----:B------:R-:W-:Y:S01]  /*2da0*/  IADD3 R14, P0, R92, R4, RZ ;  /* 0x000000045c0e7210 */ /* 0x000fe20007f1e0ff */
[----:B-1----:R-:W-:-:S03]  /*2db0*/  IMAD R4, R99, R104, RZ ;  /* 0x0000006863047224 */ /* 0x002fc600078e02ff */
[----:B------:R-:W-:Y:S01]  /*2dc0*/  IADD3.X R15, R93, R5, R101, P0, !PT ;  /* 0x000000055d0f7210 */ /* 0x000fe200007fe465 */
[C---:B------:R-:W-:Y:S02]  /*2dd0*/  IMAD R103, R98.reuse, R105, R4 ;  /* 0x0000006962677224 */ /* 0x040fe400078e0204 */
[----:B------:R-:W-:-:S04]  /*2de0*/  IMAD.WIDE.U32 R4, R98, R104, R14 ;  /* 0x0000006862047225 */ /* 0x000fc800078e000e */
[----:B------:R-:W-:Y:S01]  /*2df0*/  IMAD.IADD R5, R5, 0x1, R103 ;  /* 0x0000000105057824 */ /* 0x000fe200078e0267 */
[----:B--2---:R-:W-:-:S04]  /*2e00*/  LEA R20, P0, R4, R106, 0x1 ;  /* 0x0000006a04147211 */ /* 0x004fc800078008ff */
[----:B------:R-:W-:-:S05]  /*2e10*/  LEA.HI.X R21, R4, R107, R5, 0x1, P0 ;  /* 0x0000006b04157211 */ /* 0x000fca00000f0c05 */
[----:B------:R-:W2:Y:S01]  /*2e20*/  @P2 LDG.E.LTC128B.U16 R19, desc[UR36][R20.64] ;  /* 0x0000002414132981 */ /* 0x000ea2000c1e1520 */
[----:B------:R-:W-:Y:S01]  /*2e30*/  IMAD.WIDE.U32 R4, R98, R104, R92 ;  /* 0x0000006862047225 */ /* 0x000fe200078e005c */
[----:B------:R-:W-:Y:S02]  /*2e40*/  BSSY B1, `(.L_x_39) ;  /* 0x0000015000017945 */ /* 0x000fe40003800000 */
[----:B------:R-:W-:-:S04]  /*2e50*/  IADD3 R94, P0, R12, R4, RZ ;  /* 0x000000040c5e7210 */ /* 0x000fc80007f1e0ff */
[----:B------:R-:W-:Y:S02]  /*2e60*/  IADD3.X R95, R13, R103, R5, P0, !PT ;  /* 0x000000670d5f7210 */ /* 0x000fe400007fe405 */
[----:B------:R-:W-:Y:S01]  /*2e70*/  LEA R8, P0, R10, UR4, 0x1 ;  /* 0x000000040a087c11 */ /* 0x000fe2000f8008ff */
[----:B------:R-:W-:-:S03]  /*2e80*/  IMAD.WIDE.U32 R94, R2, R100, R94 ;  /* 0x00000064025e7225 */ /* 0x000fc600078e005e */
[----:B------:R-:W-:Y:S02]  /*2e90*/  LEA.HI.X R9, R10, UR5, R9, 0x1, P0 ;  /* 0x000000050a097c11 */ /* 0x000fe400080f0c09 */
[----:B------:R-:W-:-:S04]  /*2ea0*/  ISETP.GT.AND P0, PT, R3, 0x1, PT ;  /* 0x000000010300780c */ /* 0x000fc80003f04270 */
[----:B------:R-:W-:Y:S01]  /*2eb0*/  ISETP.GT.AND P3, PT, R0, RZ, P0 ;  /* 0x000000ff0000720c */ /* 0x000fe20000764270 */
[----:B--2---:R-:W-:-:S04]  /*2ec0*/  IMAD.U32 R4, R19, 0x10000, RZ ;  /* 0x0001000013047824 */ /* 0x004fc800078e00ff */
[----:B------:R-:W-:Y:S01]  /*2ed0*/  FMUL R5, R4, R83 ;  /* 0x0000005304057220 */ /* 0x000fe20000400000 */
[----:B------:R-:W-:-:S03]  /*2ee0*/  LEA R4, P4, R94, R106, 0x1 ;  /* 0x0000006a5e047211 */ /* 0x000fc600078808ff */
[----:B------:R-:W-:-:S05]  /*2ef0*/  FFMA R5, R72, R82, R5 ;  /* 0x0000005248057223 */ /* 0x000fca0000000005 */
[----:B------:R-:W-:Y:S01]  /*2f00*/  F2FP.BF16.F32.PACK_AB R10, RZ, R5 ;  /* 0x00000005ff0a723e */ /* 0x000fe200000010ff */
[----:B------:R-:W-:-:S03]  /*2f10*/  IMAD.IADD R5, R101, 0x1, R95 ;  /* 0x0000000165057824 */ /* 0x000fc600078e025f */
[----:B------:R-:W-:Y:S01]  /*2f20*/  PRMT R11, R10, 0x7610, R11 ;  /* 0x000076100a0b7816 */ /* 0x000fe2000000000b */
[----:B------:R-:W-:Y:S01]  /*2f30*/  IMAD.SHL.U32 R10, R104, 0x8, RZ ;  /* 0x00000008680a7824 */ /* 0x000fe200078e00ff */
[----:B------:R-:W-:-:S03]  /*2f40*/  LEA.HI.X R5, R94, R107, R5, 0x1, P4 ;  /* 0x0000006b5e057211 */ /* 0x000fc600020f0c05 */
[----:B------:R0:W-:Y:S02]  /*2f50*/  @P2 STG.E.U16 desc[UR36][R8.64], R11 ;  /* 0x0000000b08002986 */ /* 0x0001e4000c101524 */
[----:B0-----:R-:W-:Y:S01]  /*2f60*/  SHF.L.U64.HI R11, R104, 0x3, R105 ;  /* 0x00000003680b7819 */ /* 0x001fe20000010269 */
[----:B------:R-:W-:Y:S06]  /*2f70*/  @!P3 BRA `(.L_x_40) ;  /* 0x000000000004b947 */ /* 0x000fec0003800000 */
[----:B------:R0:W5:Y:S02]  /*2f80*/  LDG.E.LTC128B.U16 R19, desc[UR36][R4.64+0x2] ;  /* 0x0000022404137981 */ /* 0x000164000c1e1520 */
.L_x_40:
[----:B------:R-:W-:Y:S05]  /*2f90*/  BSYNC B1 ;  /* 0x0000000000017941 */ /* 0x000fea0003800000 */
.L_x_39:
[----:B------:R-:W-:Y:S01]  /*2fa0*/  IMAD.WIDE.U32 R10, R98, R104, R10 ;  /* 0x00000068620a7225 */ /* 0x000fe200078e000a */
[----:B------:R-:W-:-:S03]  /*2fb0*/  ISETP.GT.AND P1, PT, R0, 0x8, P1 ;  /* 0x000000080000780c */ /* 0x000fc60000f24270 */
[----:B-----5:R-:W-:Y:S02]  /*2fc0*/  IMAD.U32 R20, R19, 0x10000, RZ ;  /* 0x0001000013147824 */ /* 0x020fe400078e00ff */
[----:B------:R-:W-:Y:S01]  /*2fd0*/  IMAD.IADD R103, R103, 0x1, R11 ;  /* 0x0000000167677824 */ /* 0x000fe200078e020b */
[----:B------:R-:W-:Y:S01]  /*2fe0*/  IADD3 R11, P2, R14, R10, RZ ;  /* 0x0000000a0e0b7210 */ /* 0x000fe20007f5e0ff */
[----:B------:R-:W-:-:S04]  /*2ff0*/  FMUL R20, R20, R83 ;  /* 0x0000005314147220 */ /* 0x000fc80000400000 */
[----:B------:R-:W-:Y:S01]  /*3000*/  FFMA R20, R73, R82, R20 ;  /* 0x0000005249147223 */ /* 0x000fe20000000014 */
[----:B------:R-:W-:Y:S01]  /*3010*/  IMAD.X R22, R103, 0x1, R15, P2 ;  /* 0x0000000167167824 */ /* 0x000fe200010e060f */
[----:B------:R-:W-:-:S03]  /*3020*/  LEA R14, P2, R11, R106, 0x1 ;  /* 0x0000006a0b0e7211 */ /* 0x000fc600078408ff */
[----:B------:R-:W-:Y:S02]  /*3030*/  F2FP.BF16.F32.PACK_AB R20, RZ, R20 ;  /* 0x00000014ff14723e */ /* 0x000fe400000010ff */
[----:B------:R-:W-:-:S03]  /*3040*/  LEA.HI.X R15, R11, R107, R22, 0x1, P2 ;  /* 0x0000006b0b0f7211 */ /* 0x000fc600010f0c16 */
[----:B------:R1:W-:Y:S04]  /*3050*/  @P3 STG.E.U16 desc[UR36][R8.64+0x2], R20 ;  /* 0x0000021408003986 */ /* 0x0003e8000c101524 */
[----:B------:R-:W2:Y:S01]  /*3060*/  @P1 LDG.E.LTC128B.U16 R19, desc[UR36][R14.64] ;  /* 0x000000240e131981 */ /* 0x000ea2000c1e1520 */
[----:B------:R-:W-:Y:S01]  /*3070*/  IADD3 R12, P2, P3, R12, R10, R92 ;  /* 0x0000000a0c0c7210 */ /* 0x000fe20007b5e05c */
[----:B------:R-:W-:Y:S01]  /*3080*/  BSSY B1, `(.L_x_41) ;  /* 0x0000011000017945 */ /* 0x000fe20003800000 */
[----:B------:R-:W-:Y:S02]  /*3090*/  SHF.L.U64.HI R7, R6, 0x4, R7 ;  /* 0x0000000406077819 */ /* 0x000fe40000010207 */
[----:B------:R-:W-:Y:S02]  /*30a0*/  IADD3.X R13, R13, R103, R93, P2, P3 ;  /* 0x000000670d0d7210 */ /* 0x000fe400017e645d */
[----:B------:R-:W-:Y:S01]  /*30b0*/  ISETP.GT.AND P0, PT, R0, 0x8, P0 ;  /* 0x000000080000780c */ /* 0x000fe20000704270 */
[----:B------:R-:W-:-:S04]  /*30c0*/  IMAD.WIDE.U32 R12, R2, R100, R12 ;  /* 0x00000064020c7225 */ /* 0x000fc800078e000c */
[----:B------:R-:W-:Y:S02]  /*30d0*/  IMAD.IADD R2, R101, 0x1, R13 ;  /* 0x0000000165027824 */ /* 0x000fe400078e020d */
[----:B--2---:R-:W-:-:S04]  /*30e0*/  IMAD.U32 R10, R19, 0x10000, RZ ;  /* 0x00010000130a7824 */ /* 0x004fc800078e00ff */
[----:B------:R-:W-:Y:S01]  /*30f0*/  FMUL R11, R10, R83 ;  /* 0x000000530a0b7220 */ /* 0x000fe20000400000 */
[----:B------:R-:W-:Y:S02]  /*3100*/  LEA R10, P2, R6, R8, 0x4 ;  /* 0x00000008060a7211 */ /* 0x000fe400078420ff */
[----:B------:R-:W-:Y:S01]  /*3110*/  LEA R6, P3, R12, R106, 0x1 ;  /* 0x0000006a0c067211 */ /* 0x000fe200078608ff */
[----:B------:R-:W-:-:S05]  /*3120*/  FFMA R11, R74, R82, R11 ;  /* 0x000000524a0b7223 */ /* 0x000fca000000000b */
[----:B------:R-:W-:Y:S01]  /*3130*/  F2FP.BF16.F32.PACK_AB R13, RZ, R11 ;  /* 0x0000000bff0d723e */ /* 0x000fe200000010ff */
[----:B------:R-:W-:Y:S01]  /*3140*/  IMAD.X R11, R7, 0x1, R9, P2 ;  /* 0x00000001070b7824 */ /* 0x000fe200010e0609 */
[----:B------:R-:W-:-:S04]  /*3150*/  LEA.HI.X R7, R12, R107, R2, 0x1, P3 ;  /* 0x0000006b0c077211 */ /* 0x000fc800018f0c02 */
[----:B------:R1:W-:Y:S01]  /*3160*/  @P1 STG.E.U16 desc[UR36][R10.64], R13 ;  /* 0x0000000d0a001986 */ /* 0x0003e2000c101524 */
[----:B------:R-:W-:Y:S05]  /*3170*/  @!P0 BRA `(.L_x_42) ;  /* 0x0000000000048947 */ /* 0x000fea0003800000 */
[----:B------:R2:W5:Y:S02]  /*3180*/  LDG.E.LTC128B.U16 R19, desc[UR36][R6.64+0x2] ;  /* 0x0000022406137981 */ /* 0x000564000c1e1520 */
.L_x_42:
[----:B------:R-:W-:Y:S05]  /*3190*/  BSYNC B1 ;  /* 0x0000000000017941 */ /* 0x000fea0003800000 */
.L_x_41:
[----:B-----5:R-:W-:Y:S01]  /*31a0*/  IMAD.U32 R2, R19, 0x10000, RZ ;  /* 0x0001000013027824 */ /* 0x020fe200078e00ff */
[----:B------:R-:W-:Y:S01]  /*31b0*/  ISETP.GT.AND P1, PT, R3, 0x8, PT ;  /* 0x000000080300780c */ /* 0x000fe20003f24270 */
[----:B------:R-:W-:Y:S02]  /*31c0*/  BSSY B1, `(.L_x_43) ;  /* 0x0000008000017945 */ /* 0x000fe40003800000 */
[----:B------:R-:W-:Y:S01]  /*31d0*/  FMUL R2, R2, R83 ;  /* 0x0000005302027220 */ /* 0x000fe20000400000 */
[----:B------:R-:W-:-:S03]  /*31e0*/  ISETP.GT.AND P2, PT, R0, RZ, P1 ;  /* 0x000000ff0000720c */ /* 0x000fc60000f44270 */
[----:B------:R-:W-:-:S05]  /*31f0*/  FFMA R2, R75, R82, R2 ;  /* 0x000000524b027223 */ /* 0x000fca0000000002 */
[----:B------:R-:W-:-:S05]  /*3200*/  F2FP.BF16.F32.PACK_AB R2, RZ, R2 ;  /* 0x00000002ff02723e */ /* 0x000fca00000010ff */
[----:B------:R3:W-:Y:S01]  /*3210*/  @P0 STG.E.U16 desc[UR36][R10.64+0x2], R2 ;  /* 0x000002020a000986 */ /* 0x0007e2000c101524 */
[----:B------:R-:W-:Y:S05]  /*3220*/  @!P2 BRA `(.L_x_44) ;  /* 0x000000000004a947 */ /* 0x000fea0003800000 */
[----:B------:R4:W5:Y:S02]  /*3230*/  LDG.E.LTC128B.U16 R19, desc[UR36][R4.64+0x10] ;  /* 0x0000102404137981 */ /* 0x000964000c1e1520 */
.L_x_44:
[----:B------:R-:W-:Y:S05]  /*3240*/  BSYNC B1 ;  /* 0x0000000000017941 */ /* 0x000fea0003800000 */
.L_x_43:
[----:B---3-5:R-:W-:Y:S01]  /*3250*/  IMAD.U32 R2, R19, 0x10000, RZ ;  /* 0x0001000013027824 */ /* 0x028fe200078e00ff */
[----:B------:R-:W-:Y:S01]  /*3260*/  ISETP.GT.AND P0, PT, R3, 0x9, PT ;  /* 0x000000090300780c */ /* 0x000fe20003f04270 */
[----:B------:R-:W-:Y:S02]  /*3270*/  BSSY B1, `(.L_x_45) ;  /* 0x0000008000017945 */ /* 0x000fe40003800000 */
[----:B-1----:R-:W-:Y:S01]  /*3280*/  FMUL R13, R2, R83 ;  /* 0x00000053020d7220 */ /* 0x002fe20000400000 */
[----:B------:R-:W-:-:S03]  /*3290*/  ISETP.GT.AND P3, PT, R0, RZ, P0 ;  /* 0x000000ff0000720c */ /* 0x000fc60000764270 */
[----:B------:R-:W-:-:S05]  /*32a0*/  FFMA R13, R76, R82, R13 ;  /* 0x000000524c0d7223 */ /* 0x000fca000000000d */
[----:B------:R-:W-:-:S05]  /*32b0*/  F2FP.BF16.F32.PACK_AB R13, RZ, R13 ;  /* 0x0000000dff0d723e */ /* 0x000fca00000010ff */
[----:B------:R1:W-:Y:S01]  /*32c0*/  @P2 STG.E.U16 desc[UR36][R8.64+0x10], R13 ;  /* 0x0000100d08002986 */ /* 0x0003e2000c101524 */
[----:B------:R-:W-:Y:S05]  /*32d0*/  @!P3 BRA `(.L_x_46) ;  /* 0x000000000004b947 */ /* 0x000fea0003800000 */
[----:B------:R3:W5:Y:S02]  /*32e0*/  LDG.E.LTC128B.U16 R19, desc[UR36][R4.64+0x12] ;  /* 0x0000122404137981 */ /* 0x000764000c1e1520 */
.L_x_46:
[----:B------:R-:W-:Y:S05]  /*32f0*/  BSYNC B1 ;  /* 0x0000000000017941 */ /* 0x000fea0003800000 */
.L_x_45:
[----:B-----5:R-:W-:Y:S01]  /*3300*/  IMAD.U32 R2, R19, 0x10000, RZ ;  /* 0x0001000013027824 */ /* 0x020fe200078e00ff */
[----:B------:R-:W-:Y:S01]  /*3310*/  ISETP.GT.AND P1, PT, R0, 0x8, P1 ;  /* 0x000000080000780c */ /* 0x000fe20000f24270 */
[----:B------:R-:W-:Y:S02]  /*3320*/  BSSY B1, `(.L_x_47) ;  /* 0x0000007000017945 */ /* 0x000fe40003800000 */
[----:B------:R-:W-:-:S04]  /*3330*/  FMUL R2, R2, R83 ;  /* 0x0000005302027220 */ /* 0x000fc80000400000 */
[----:B------:R-:W-:-:S05]  /*3340*/  FFMA R2, R77, R82, R2 ;  /* 0x000000524d027223 */ /* 0x000fca0000000002 */
[----:B------:R-:W-:-:S05]  /*3350*/  F2FP.BF16.F32.PACK_AB R2, RZ, R2 ;  /* 0x00000002ff02723e */ /* 0x000fca00000010ff */
[----:B------:R0:W-:Y:S01]  /*3360*/  @P3 STG.E.U16 desc[UR36][R8.64+0x12], R2 ;  /* 0x0000120208003986 */ /* 0x0001e2000c101524 */
[----:B------:R-:W-:Y:S05]  /*3370*/  @!P1 BRA `(.L_x_48) ;  /* 0x0000000000049947 */ /* 0x000fea0003800000 */
[----:B------:R0:W5:Y:S02]  /*3380*/  LDG.E.LTC128B.U16 R19, desc[UR36][R6.64+0x10] ;  /* 0x0000102406137981 */ /* 0x000164000c1e1520 */
.L_x_48:
[----:B------:R-:W-:Y:S05]  /*3390*/  BSYNC B1 ;  /* 0x0000000000017941 */ /* 0x000fea0003800000 */
.L_x_47:
[----:B0----5:R-:W-:Y:S01]  /*33a0*/  IMAD.U32 R2, R19, 0x10000, RZ ;  /* 0x0001000013027824 */ /* 0x021fe200078e00ff */
[----:B------:R-:W-:Y:S01]  /*33b0*/  ISETP.GT.AND P0, PT, R0, 0x8, P0 ;  /* 0x000000080000780c */ /* 0x000fe20000704270 */
[----:B------:R-:W-:Y:S02]  /*33c0*/  BSSY B1, `(.L_x_49) ;  /* 0x0000007000017945 */ /* 0x000fe40003800000 */
[----:B-1----:R-:W-:-:S04]  /*33d0*/  FMUL R13, R2, R83 ;  /* 0x00000053020d7220 */ /* 0x002fc80000400000 */
[----:B------:R-:W-:-:S05]  /*33e0*/  FFMA R13, R78, R82, R13 ;  /* 0x000000524e0d7223 */ /* 0x000fca000000000d */
[----:B------:R-:W-:-:S05]  /*33f0*/  F2FP.BF16.F32.PACK_AB R13, RZ, R13 ;  /* 0x0000000dff0d723e */ /* 0x000fca00000010ff */
[----:B------:R0:W-:Y:S01]  /*3400*/  @P1 STG.E.U16 desc[UR36][R10.64+0x10], R13 ;  /* 0x0000100d0a001986 */ /* 0x0001e2000c101524 */
[----:B------:R-:W-:Y:S05]  /*3410*/  @!P0 BRA `(.L_x_50) ;  /* 0x0000000000048947 */ /* 0x000fea0003800000 */
[----:B------:R1:W5:Y:S02]  /*3420*/  LDG.E.LTC128B.U16 R19, desc[UR36][R6.64+0x12] ;  /* 0x0000122406137981 */ /* 0x000364000c1e1520 */
.L_x_50:
[----:B------:R-:W-:Y:S05]  /*3430*/  BSYNC B1 ;  /* 0x0000000000017941 */ /* 0x000fea0003800000 */
.L_x_49:
        /* <DEDUP_REMOVED lines=10> */
.L_x_52:
[----:B------:R-:W-:Y:S05]  /*34e0*/  BSYNC B1 ;  /* 0x0000000000017941 */ /* 0x000fea0003800000 */
.L_x_51:
[----:B0----5:R-:W-:Y:S01]  /*34f0*/  IMAD.U32 R2, R19, 0x10000, RZ ;  /* 0x0001000013027824 */ /* 0x021fe200078e00ff */
        /* <DEDUP_REMOVED lines=9> */
.L_x_54:
[----:B------:R-:W-:Y:S05]  /*3590*/  BSYNC B1 ;  /* 0x0000000000017941 */ /* 0x000fea0003800000 */
.L_x_53:
        /* <DEDUP_REMOVED lines=9> */
.L_x_56:
[----:B------:R-:W-:Y:S05]  /*3630*/  BSYNC B1 ;  /* 0x0000000000017941 */ /* 0x000fea0003800000 */
.L_x_55:
[----:B0----5:R-:W-:Y:S01]  /*3640*/  IMAD.U32 R2, R19, 0x10000, RZ ;  /* 0x0001000013027824 */ /* 0x021fe200078e00ff */
        /* <DEDUP_REMOVED lines=8> */
.L_x_58:
[----:B------:R-:W-:Y:S05]  /*36d0*/  BSYNC B1 ;  /* 0x0000000000017941 */ /* 0x000fea0003800000 */
.L_x_57:
        /* <DEDUP_REMOVED lines=10> */
.L_x_60:
[----:B------:R-:W-:Y:S05]  /*3780*/  BSYNC B1 ;  /* 0x0000000000017941 */ /* 0x000fea0003800000 */
.L_x_59:
        /* <DEDUP_REMOVED lines=10> */
.L_x_62:
[----:B------:R-:W-:Y:S05]  /*3830*/  BSYNC B1 ;  /* 0x0000000000017941 */ /* 0x000fea0003800000 */
.L_x_61:
        /* <DEDUP_REMOVED lines=9> */
.L_x_64:
[----:B------:R-:W-:Y:S05]  /*38d0*/  BSYNC B1 ;  /* 0x0000000000017941 */ /* 0x000fea0003800000 */
.L_x_63:
        /* <DEDUP_REMOVED lines=9> */
.L_x_66:
[----:B------:R-:W-:Y:S05]  /*3970*/  BSYNC B1 ;  /* 0x0000000000017941 */ /* 0x000fea0003800000 */
.L_x_65:
        /* <DEDUP_REMOVED lines=10> */
.L_x_68:
[----:B------:R-:W-:Y:S05]  /*3a20*/  BSYNC B1 ;  /* 0x0000000000017941 */ /* 0x000fea0003800000 */
.L_x_67:
        /* <DEDUP_REMOVED lines=10> */
.L_x_70:
[----:B------:R-:W-:Y:S05]  /*3ad0*/  BSYNC B1 ;  /* 0x0000000000017941 */ /* 0x000fea0003800000 */
.L_x_69:
        /* <DEDUP_REMOVED lines=9> */
.L_x_72:
[----:B------:R-:W-:Y:S05]  /*3b70*/  BSYNC B1 ;  /* 0x0000000000017941 */ /* 0x000fea0003800000 */
.L_x_71:
        /* <DEDUP_REMOVED lines=9> */
.L_x_74:
[----:B------:R-:W-:Y:S05]  /*3c10*/  BSYNC B1 ;  /* 0x0000000000017941 */ /* 0x000fea0003800000 */
.L_x_73:
        /* <DEDUP_REMOVED lines=10> */
.L_x_76:
[----:B------:R-:W-:Y:S05]  /*3cc0*/  BSYNC B1 ;  /* 0x0000000000017941 */ /* 0x000fea0003800000 */
.L_x_75:
        /* <DEDUP_REMOVED lines=10> */
.L_x_78:
[----:B------:R-:W-:Y:S05]  /*3d70*/  BSYNC B1 ;  /* 0x0000000000017941 */ /* 0x000fea0003800000 */
.L_x_77:
        /* <DEDUP_REMOVED lines=9> */
.L_x_80:
[----:B------:R-:W-:Y:S05]  /*3e10*/  BSYNC B1 ;  /* 0x0000000000017941 */ /* 0x000fea0003800000 */
.L_x_79:
        /* <DEDUP_REMOVED lines=9> */
.L_x_82:
[----:B------:R-:W-:Y:S05]  /*3eb0*/  BSYNC B1 ;  /* 0x0000000000017941 */ /* 0x000fea0003800000 */
.L_x_81:
        /* <DEDUP_REMOVED lines=10> */
.L_x_84:
[----:B------:R-:W-:Y:S05]  /*3f60*/  BSYNC B1 ;  /* 0x0000000000017941 */ /* 0x000fea0003800000 */
.L_x_83:
        /* <DEDUP_REMOVED lines=10> */
.L_x_86:
[----:B------:R-:W-:Y:S05]  /*4010*/  BSYNC B1 ;  /* 0x0000000000017941 */ /* 0x000fea0003800000 */
.L_x_85:
        /* <DEDUP_REMOVED lines=9> */
.L_x_88:
[----:B------:R-:W-:Y:S05]  /*40b0*/  BSYNC B1 ;  /* 0x0000000000017941 */ /* 0x000fea0003800000 */
.L_x_87:
        /* <DEDUP_REMOVED lines=9> */
.L_x_90:
[----:B------:R-:W-:Y:S05]  /*4150*/  BSYNC B1 ;  /* 0x0000000000017941 */ /* 0x000fea0003800000 */
.L_x_89:
        /* <DEDUP_REMOVED lines=10> */
.L_x_92:
[----:B------:R-:W-:Y:S05]  /*4200*/  BSYNC B1 ;  /* 0x0000000000017941 */ /* 0x000fea0003800000 */
.L_x_91:
        /* <DEDUP_REMOVED lines=10> */
.L_x_94:
[----:B------:R-:W-:Y:S05]  /*42b0*/  BSYNC B1 ;  /* 0x0000000000017941 */ /* 0x000fea0003800000 */
.L_x_93:
        /* <DEDUP_REMOVED lines=9> */
.L_x_96:
[----:B------:R-:W-:Y:S05]  /*4350*/  BSYNC B1 ;  /* 0x0000000000017941 */ /* 0x000fea0003800000 */
.L_x_95:
        /* <DEDUP_REMOVED lines=9> */
.L_x_98:
[----:B------:R-:W-:Y:S05]  /*43f0*/  BSYNC B1 ;  /* 0x0000000000017941 */ /* 0x000fea0003800000 */
.L_x_97:
        /* <DEDUP_REMOVED lines=10> */
.L_x_100:
[----:B------:R-:W-:Y:S05]  /*44a0*/  BSYNC B1 ;  /* 0x0000000000017941 */ /* 0x000fea0003800000 */
.L_x_99:
        /* <DEDUP_REMOVED lines=10> */
.L_x_102:
[----:B------:R-:W-:Y:S05]  /*4550*/  BSYNC B1 ;  /* 0x0000000000017941 */ /* 0x000fea0003800000 */
.L_x_101:
        /* <DEDUP_REMOVED lines=9> */
.L_x_104:
[----:B------:R-:W-:Y:S05]  /*45f0*/  BSYNC B1 ;  /* 0x0000000000017941 */ /* 0x000fea0003800000 */
.L_x_103:
        /* <DEDUP_REMOVED lines=9> */
.L_x_106:
[----:B------:R-:W-:Y:S05]  /*4690*/  BSYNC B1 ;  /* 0x0000000000017941 */ /* 0x000fea0003800000 */
.L_x_105:
        /* <DEDUP_REMOVED lines=10> */
.L_x_108:
[----:B------:R-:W-:Y:S05]  /*4740*/  BSYNC B1 ;  /* 0x0000000000017941 */ /* 0x000fea0003800000 */
.L_x_107:
        /* <DEDUP_REMOVED lines=10> */
.L_x_110:
[----:B------:R-:W-:Y:S05]  /*47f0*/  BSYNC B1 ;  /* 0x0000000000017941 */ /* 0x000fea0003800000 */
.L_x_109:
        /* <DEDUP_REMOVED lines=9> */
.L_x_112:
[----:B------:R-:W-:Y:S05]  /*4890*/  BSYNC B1 ;  /* 0x0000000000017941 */ /* 0x000fea0003800000 */
.L_x_111:
        /* <DEDUP_REMOVED lines=9> */
.L_x_114:
[----:B------:R-:W-:Y:S05]  /*4930*/  BSYNC B1 ;  /* 0x0000000000017941 */ /* 0x000fea0003800000 */
.L_x_113:
        /* <DEDUP_REMOVED lines=10> */
.L_x_116:
[----:B------:R-:W-:Y:S05]  /*49e0*/  BSYNC B1 ;  /* 0x0000000000017941 */ /* 0x000fea0003800000 */
.L_x_115:
        /* <DEDUP_REMOVED lines=10> */
.L_x_118:
[----:B------:R-:W-:Y:S05]  /*4a90*/  BSYNC B1 ;  /* 0x0000000000017941 */ /* 0x000fea0003800000 */
.L_x_117:
        /* <DEDUP_REMOVED lines=9> */
.L_x_120:
[----:B------:R-:W-:Y:S05]  /*4b30*/  BSYNC B1 ;  /* 0x0000000000017941 */ /* 0x000fea0003800000 */
.L_x_119:
        /* <DEDUP_REMOVED lines=9> */
.L_x_122:
[----:B------:R-:W-:Y:S05]  /*4bd0*/  BSYNC B1 ;  /* 0x0000000000017941 */ /* 0x000fea0003800000 */
.L_x_121:
        /* <DEDUP_REMOVED lines=10> */
.L_x_124:
[----:B------:R-:W-:Y:S05]  /*4c80*/  BSYNC B1 ;  /* 0x0000000000017941 */ /* 0x000fea0003800000 */
.L_x_123:
        /* <DEDUP_REMOVED lines=10> */
.L_x_126:
[----:B------:R-:W-:Y:S05]  /*4d30*/  BSYNC B1 ;  /* 0x0000000000017941 */ /* 0x000fea0003800000 */
.L_x_125:
        /* <DEDUP_REMOVED lines=9> */
.L_x_128:
[----:B------:R-:W-:Y:S05]  /*4dd0*/  BSYNC B1 ;  /* 0x0000000000017941 */ /* 0x000fea0003800000 */
.L_x_127:
        /* <DEDUP_REMOVED lines=9> */
.L_x_130:
[----:B------:R-:W-:Y:S05]  /*4e70*/  BSYNC B1 ;  /* 0x0000000000017941 */ /* 0x000fea0003800000 */
.L_x_129:
        /* <DEDUP_REMOVED lines=10> */
.L_x_132:
[----:B------:R-:W-:Y:S05]  /*4f20*/  BSYNC B1 ;  /* 0x0000000000017941 */ /* 0x000fea0003800000 */
.L_x_131:
        /* <DEDUP_REMOVED lines=10> */
.L_x_134:
[----:B------:R-:W-:Y:S05]  /*4fd0*/  BSYNC B1 ;  /* 0x0000000000017941 */ /* 0x000fea0003800000 */
.L_x_133:
        /* <DEDUP_REMOVED lines=9> */
.L_x_136:
[----:B------:R-:W-:Y:S05]  /*5070*/  BSYNC B1 ;  /* 0x0000000000017941 */ /* 0x000fea0003800000 */
.L_x_135:
        /* <DEDUP_REMOVED lines=9> */
.L_x_138:
[----:B------:R-:W-:Y:S05]  /*5110*/  BSYNC B1 ;  /* 0x0000000000017941 */ /* 0x000fea0003800000 */
.L_x_137:
        /* <DEDUP_REMOVED lines=10> */
.L_x_140:
[----:B------:R-:W-:Y:S05]  /*51c0*/  BSYNC B1 ;  /* 0x0000000000017941 */ /* 0x000fea0003800000 */
.L_x_139:
[----:B0----5:R-:W-:Y:S01]  /*51d0*/  IMAD.U32 R2, R19, 0x10000, RZ ;  /* 0x0001000013027824 */ /* 0x021fe200078e00ff */
[----:B------:R-:W-:Y:S01]  /*51e0*/  ISETP.GT.AND P0, PT, R3, 0x69, PT ;  /* 0x000000690300780c */ /* 0x000fe20003f04270 */
[----:B------:R-:W-:Y:S01]  /*51f0*/  @P2 IMAD.MOV.U32 R3, RZ, RZ, R9 ;  /* 0x000000ffff032224 */ /* 0x000fe200078e0009 */
[----:B------:R-:W-:Y:S01]  /*5200*/  BSSY B1, `(.L_x_141) ;  /* 0x0000009000017945 */ /* 0x000fe20003800000 */
[----:B------:R-:W-:Y:S01]  /*5210*/  FMUL R13, R2, R83 ;  /* 0x00000053020d7220 */ /* 0x000fe20000400000 */
[----:B------:R-:W-:Y:S01]  /*5220*/  @P2 IMAD.MOV.U32 R2, RZ, RZ, R8 ;  /* 0x000000ffff022224 */ /* 0x000fe200078e0008 */
[----:B------:R-:W-:Y:S02]  /*5230*/  ISETP.GT.AND P3, PT, R0, RZ, P0 ;  /* 0x000000ff0000720c */ /* 0x000fe40000764270 */
[----:B------:R-:W-:-:S05]  /*5240*/  FFMA R13, R28, R82, R13 ;  /* 0x000000521c0d7223 */ /* 0x000fca000000000d */
[----:B------:R-:W-:-:S05]  /*5250*/  F2FP.BF16.F32.PACK_AB R13, RZ, R13 ;  /* 0x0000000dff0d723e */ /* 0x000fca00000010ff */
[----:B------:R0:W-:Y:S01]  /*5260*/  @P2 STG.E.U16 desc[UR36][R2.64+0xd0], R13 ;  /* 0x0000d00d02002986 */ /* 0x0001e2000c101524 */
[----:B------:R-:W-:Y:S05]  /*5270*/  @!P3 BRA `(.L_x_142) ;  /* 0x000000000004b947 */ /* 0x000fea0003800000 */
[----:B------:R0:W5:Y:S02]  /*5280*/  LDG.E.LTC128B.U16 R19, desc[UR36][R4.64+0xd2] ;  /* 0x0000d22404137981 */ /* 0x000164000c1e1520 */
.L_x_142:
[----:B------:R-:W-:Y:S05]  /*5290*/  BSYNC B1 ;  /* 0x0000000000017941 */ /* 0x000fea0003800000 */
.L_x_141:
        /* <DEDUP_REMOVED lines=9> */
.L_x_144:
[----:B------:R-:W-:Y:S05]  /*5330*/  BSYNC B1 ;  /* 0x0000000000017941 */ /* 0x000fea0003800000 */
.L_x_143:
[----:B0----5:R-:W-:Y:S01]  /*5340*/  IMAD.U32 R2, R19, 0x10000, RZ ;  /* 0x0001000013027824 */ /* 0x021fe200078e00ff */
[----:B------:R-:W-:Y:S01]  /*5350*/  ISETP.GT.AND P0, PT, R0, 0x8, P0 ;  /* 0x000000080000780c */ /* 0x000fe20000704270 */
[----:B------:R-:W-:Y:S02]  /*5360*/  BSSY B1, `(.L_x_145) ;  /* 0x000000a000017945 */ /* 0x000fe40003800000 */
[----:B------:R-:W-:Y:S01]  /*5370*/  FMUL R3, R2, R83 ;  /* 0x0000005302037220 */ /* 0x000fe20000400000 */
[----:B------:R-:W-:-:S03]  /*5380*/  @P1 IMAD.MOV.U32 R2, RZ, RZ, R10 ;  /* 0x000000ffff021224 */ /* 0x000fc600078e000a */
[----:B------:R-:W-:-:S05]  /*5390*/  FFMA R3, R30, R82, R3 ;  /* 0x000000521e037223 */ /* 0x000fca0000000003 */
[----:B------:R-:W-:-:S04]  /*53a0*/  F2FP.BF16.F32.PACK_AB R3, RZ, R3 ;  /* 0x00000003ff03723e */ /* 0x000fc800000010ff */
[----:B---34-:R-:W-:Y:S01]  /*53b0*/  PRMT R4, R3, 0x7610, R4 ;  /* 0x0000761003047816 */ /* 0x018fe20000000004 */
[----:B------:R-:W-:-:S05]  /*53c0*/  @P1 IMAD.MOV.U32 R3, RZ, RZ, R11 ;  /* 0x000000ffff031224 */ /* 0x000fca00078e000b */
[----:B------:R0:W-:Y:S01]  /*53d0*/  @P1 STG.E.U16 desc[UR36][R2.64+0xd0], R4 ;  /* 0x0000d00402001986 */ /* 0x0001e2000c101524 */
[----:B------:R-:W-:Y:S05]  /*53e0*/  @!P0 BRA `(.L_x_146) ;  /* 0x0000000000048947 */ /* 0x000fea0003800000 */
[----:B------:R3:W5:Y:S02]  /*53f0*/  LDG.E.LTC128B.U16 R19, desc[UR36][R6.64+0xd2] ;  /* 0x0000d22406137981 */ /* 0x000764000c1e1520 */
.L_x_146:
[----:B------:R-:W-:Y:S05]  /*5400*/  BSYNC B1 ;  /* 0x0000000000017941 */ /* 0x000fea0003800000 */
.L_x_145:
[----:B------:R-:W-:Y:S05]  /*5410*/  @!P0 BRA `(.L_x_147) ;  /* 0x0000001000588947 */ /* 0x000fea0003800000 */
[----:B-----5:R-:W-:-:S04]  /*5420*/  IMAD.U32 R0, R19, 0x10000, RZ ;  /* 0x0001000013007824 */ /* 0x020fc800078e00ff */
[----:B------:R-:W-:-:S04]  /*5430*/  FMUL R0, R0, R83 ;  /* 0x0000005300007220 */ /* 0x000fc80000400000 */
[----:B------:R-:W-:-:S05]  /*5440*/  FFMA R0, R31, R82, R0 ;  /* 0x000000521f007223 */ /* 0x000fca0000000000 */
[----:B------:R-:W-:-:S05]  /*5450*/  F2FP.BF16.F32.PACK_AB R0, RZ, R0 ;  /* 0x00000000ff00723e */ /* 0x000fca00000010ff */
[----:B------:R4:W-:Y:S01]  /*5460*/  STG.E.U16 desc[UR36][R10.64+0xd2], R0 ;  /* 0x0000d2000a007986 */ /* 0x0009e2000c101524 */
[----:B------:R-:W-:Y:S05]  /*5470*/  BRA `(.L_x_147) ;  /* 0x0000001000407947 */ /* 0x000fea0003800000 */
.L_x_38:
[----:B------:R-:W-:Y:S01]  /*5480*/  ULDC.64 UR4, c[0x0][0x5c0] ;  /* 0x0001700000047ab9 */ /* 0x000fe20000000a00 */
[----:B------:R-:W-:Y:S01]  /*5490*/  ISETP.GT.AND P3, PT, R3, 0x1, PT ;  /* 0x000000010300780c */ /* 0x000fe20003f64270 */
[-C--:B------:R-:W-:Y:S01]  /*54a0*/  FMUL R72, R72, R82.reuse ;  /* 0x0000005248487220 */ /* 0x080fe20000400000 */
[----:B------:R-:W-:Y:S01]  /*54b0*/  LEA R4, P0, R10, UR4, 0x1 ;  /* 0x000000040a047c11 */ /* 0x000fe2000f8008ff */
[-C--:B------:R-:W-:Y:S01]  /*54c0*/  FMUL R73, R73, R82.reuse ;  /* 0x0000005249497220 */ /* 0x080fe20000400000 */
[----:B------:R-:W-:Y:S01]  /*54d0*/  SHF.L.U64.HI R7, R6, 0x4, R7 ;  /* 0x0000000406077819 */ /* 0x000fe20000010207 */
[-C--:B------:R-:W-:Y:S01]  /*54e0*/  FMUL R74, R74, R82.reuse ;  /* 0x000000524a4a7220 */ /* 0x080fe20000400000 */
[----:B------:R-:W-:Y:S01]  /*54f0*/  LEA.HI.X R5, R10, UR5, R9, 0x1, P0 ;  /* 0x000000050a057c11 */ /* 0x000fe200080f0c09 */
[-C--:B------:R-:W-:Y:S01]  /*5500*/  FMUL R75, R75, R82.reuse ;  /* 0x000000524b4b7220 */ /* 0x080fe20000400000 */
[----:B------:R-:W-:Y:S01]  /*5510*/  ISETP.GT.AND P0, PT, R0, RZ, P3 ;  /* 0x000000ff0000720c */ /* 0x000fe20001f04270 */
[----:B------:R-:W-:Y:S01]  /*5520*/  FMUL R76, R76, R82 ;  /* 0x000000524c4c7220 */ /* 0x000fe20000400000 */
[----:B------:R-:W-:Y:S01]  /*5530*/  F2FP.BF16.F32.PACK_AB R72, RZ, R72 ;  /* 0x00000048ff48723e */ /* 0x000fe200000010ff */
[-C--:B------:R-:W-:Y:S01]  /*5540*/  FMUL R77, R77, R82.reuse ;  /* 0x000000524d4d7220 */ /* 0x080fe20000400000 */
[----:B------:R-:W-:Y:S01]  /*5550*/  F2FP.BF16.F32.PACK_AB R73, RZ, R73 ;  /* 0x00000049ff49723e */ /* 0x000fe200000010ff */
[----:B------:R-:W-:Y:S01]  /*5560*/  FMUL R78, R78, R82 ;  /* 0x000000524e4e7220 */ /* 0x000fe20000400000 */
[----:B------:R-:W-:Y:S01]  /*5570*/  ISETP.GT.AND P1, PT, R0, 0x8, P1 ;  /* 0x000000080000780c */ /* 0x000fe20000f24270 */
[----:B------:R-:W-:Y:S01]  /*5580*/  @P2 STG.E.U16 desc[UR36][R4.64], R72 ;  /* 0x0000004804002986 */ /* 0x000fe2000c101524 */
[----:B------:R-:W-:Y:S01]  /*5590*/  LEA R6, P4, R6, R4, 0x4 ;  /* 0x0000000406067211 */ /* 0x000fe200078820ff */
[-C--:B------:R-:W-:Y:S01]  /*55a0*/  FMUL R79, R79, R82.reuse ;  /* 0x000000524f4f7220 */ /* 0x080fe20000400000 */
[C---:B------:R-:W-:Y:S01]  /*55b0*/  ISETP.GT.AND P2, PT, R3.reuse, 0x8, PT ;  /* 0x000000080300780c */ /* 0x040fe20003f44270 */
[-C--:B------:R-:W-:Y:S01]  /*55c0*/  FMUL R64, R64, R82.reuse ;  /* 0x0000005240407220 */ /* 0x080fe20000400000 */
[C---:B------:R-:W-:Y:S01]  /*55d0*/  ISETP.GT.AND P3, PT, R0.reuse, 0x8, P3 ;  /* 0x000000080000780c */ /* 0x040fe20001f64270 */
[----:B------:R-:W-:Y:S01]  /*55e0*/  @P0 STG.E.U16 desc[UR36][R4.64+0x2], R73 ;  /* 0x0000024904000986 */ /* 0x000fe2000c101524 */
[----:B------:R-:W-:Y:S01]  /*55f0*/  ISETP.GT.AND P0, PT, R3, 0x9, PT ;  /* 0x000000090300780c */ /* 0x000fe20003f04270 */
[----:B------:R-:W-:Y:S01]  /*5600*/  IMAD.X R7, R7, 0x1, R5, P4 ;  /* 0x0000000107077824 */ /* 0x000fe200020e0605 */
[C---:B------:R-:W-:Y:S01]  /*5610*/  ISETP.GT.AND P5, PT, R0.reuse, RZ, P2 ;  /* 0x000000ff0000720c */ /* 0x040fe200017a4270 */
[-C--:B------:R-:W-:Y:S01]  /*5620*/  FMUL R65, R65, R82.reuse ;  /* 0x0000005241417220 */ /* 0x080fe20000400000 */
[----:B------:R-:W-:Y:S01]  /*5630*/  ISETP.GT.AND P4, PT, R0, RZ, P0 ;  /* 0x000000ff0000720c */ /* 0x000fe20000784270 */
[----:B------:R-:W-:Y:S01]  /*5640*/  FMUL R66, R66, R82 ;  /* 0x0000005242427220 */ /* 0x000fe20000400000 */
[----:B------:R-:W-:Y:S01]  /*5650*/  F2FP.BF16.F32.PACK_AB R74, RZ, R74 ;  /* 0x0000004aff4a723e */ /* 0x000fe200000010ff */
[-C--:B------:R-:W-:Y:S01]  /*5660*/  FMUL R67, R67, R82.reuse ;  /* 0x0000005243437220 */ /* 0x080fe20000400000 */
[----:B------:R-:W-:Y:S01]  /*5670*/  F2FP.BF16.F32.PACK_AB R75, RZ, R75 ;  /* 0x0000004bff4b723e */ /* 0x000fe200000010ff */
[----:B------:R-:W-:Y:S01]  /*5680*/  FMUL R68, R68, R82 ;  /* 0x0000005244447220 */ /* 0x000fe20000400000 */
[----:B------:R-:W-:Y:S01]  /*5690*/  F2FP.BF16.F32.PACK_AB R76, RZ, R76 ;  /* 0x0000004cff4c723e */ /* 0x000fe200000010ff */
[----:B------:R-:W-:Y:S01]  /*56a0*/  @P1 STG.E.U16 desc[UR36][R6.64], R74 ;  /* 0x0000004a06001986 */ /* 0x000fe2000c101524 */
[----:B------:R-:W-:Y:S01]  /*56b0*/  F2FP.BF16.F32.PACK_AB R77, RZ, R77 ;  /* 0x0000004dff4d723e */ /* 0x000fe200000010ff */
[-C--:B------:R-:W-:Y:S01]  /*56c0*/  FMUL R69, R69, R82.reuse ;  /* 0x0000005245457220 */ /* 0x080fe20000400000 */
[----:B------:R-:W-:Y:S01]  /*56d0*/  ISETP.GT.AND P2, PT, R0, 0x8, P2 ;  /* 0x000000080000780c */ /* 0x000fe20001744270 */
[----:B------:R-:W-:Y:S01]  /*56e0*/  @P3 STG.E.U16 desc[UR36][R6.64+0x2], R75 ;  /* 0x0000024b06003986 */ /* 0x000fe2000c101524 */
[C---:B------:R-:W-:Y:S01]  /*56f0*/  ISETP.GT.AND P1, PT, R3.reuse, 0x10, PT ;  /* 0x000000100300780c */ /* 0x040fe20003f24270 */
[-C--:B------:R-:W-:Y:S01]  /*5700*/  FMUL R70, R70, R82.reuse ;  /* 0x0000005246467220 */ /* 0x080fe20000400000 */
[C---:B------:R-:W-:Y:S01]  /*5710*/  ISETP.GT.AND P3, PT, R0.reuse, 0x8, P0 ;  /* 0x000000080000780c */ /* 0x040fe20000764270 */
[----:B------:R-:W-:Y:S01]  /*5720*/  @P5 STG.E.U16 desc[UR36][R4.64+0x10], R76 ;  /* 0x0000104c04005986 */ /* 0x000fe2000c101524 */
[----:B------:R-:W-:Y:S01]  /*5730*/  ISETP.GT.AND P0, PT, R3, 0x11, PT ;  /* 0x000000110300780c */ /* 0x000fe20003f04270 */
[-C--:B------:R-:W-:Y:S01]  /*5740*/  FMUL R71, R71, R82.reuse ;  /* 0x0000005247477220 */ /* 0x080fe20000400000 */
[C---:B------:R-:W-:Y:S01]  /*5750*/  ISETP.GT.AND P5, PT, R0.reuse, RZ, P1 ;  /* 0x000000ff0000720c */ /* 0x040fe20000fa4270 */
[----:B------:R-:W-:Y:S01]  /*5760*/  @P4 STG.E.U16 desc[UR36][R4.64+0x12], R77 ;  /* 0x0000124d04004986 */ /* 0x000fe2000c101524 */
        /* <DEDUP_REMOVED lines=129> */
[----:B------:R-:W-:Y:S01]  /*5f80*/  FMUL R31, R31, R82 ;  /* 0x000000521f1f7220 */ /* 0x000fe20000400000 */
[----:B------:R-:W-:Y:S01]  /*5f90*/  ISETP.GT.AND P1, PT, R0, 0x8, P2 ;  /* 0x000000080000780c */ /* 0x000fe20001724270 */
[----:B------:R-:W-:Y:S01]  /*5fa0*/  @P3 STG.E.U16 desc[UR36][R6.64+0x72], R55 ;  /* 0x0000723706003986 */ /* 0x000fe2000c101524 */
[----:B------:R-:W-:-:S02]  /*5fb0*/  ISETP.GT.AND P2, PT, R3, 0x48, PT ;  /* 0x000000480300780c */ /* 0x000fc40003f44270 */
[C---:B------:R-:W-:Y:S01]  /*5fc0*/  ISETP.GT.AND P3, PT, R0.reuse, 0x8, P0 ;  /* 0x000000080000780c */ /* 0x040fe20000764270 */
[----:B------:R-:W-:Y:S01]  /*5fd0*/  @P5 STG.E.U16 desc[UR36][R4.64+0x80], R40 ;  /* 0x0000802804005986 */ /* 0x000fe2000c101524 */
[----:B------:R-:W-:Y:S02]  /*5fe0*/  ISETP.GT.AND P0, PT, R3, 0x49, PT ;  /* 0x000000490300780c */ /* 0x000fe40003f04270 */
[C---:B------:R-:W-:Y:S01]  /*5ff0*/  ISETP.GT.AND P5, PT, R0.reuse, RZ, P2 ;  /* 0x000000ff0000720c */ /* 0x040fe200017a4270 */
[----:B------:R-:W-:Y:S01]  /*6000*/  @P4 STG.E.U16 desc[UR36][R4.64+0x82], R41 ;  /* 0x0000822904004986 */ /* 0x000fe2000c101524 */
[----:B------:R-:W-:Y:S02]  /*6010*/  ISETP.GT.AND P4, PT, R0, RZ, P0 ;  /* 0x000000ff0000720c */ /* 0x000fe40000784270 */
[----:B------:R-:W-:Y:S02]  /*6020*/  F2FP.BF16.F32.PACK_AB R42, RZ, R42 ;  /* 0x0000002aff2a723e */ /* 0x000fe400000010ff */
[----:B------:R-:W-:-:S02]  /*6030*/  F2FP.BF16.F32.PACK_AB R43, RZ, R43 ;  /* 0x0000002bff2b723e */ /* 0x000fc400000010ff */
[----:B------:R-:W-:Y:S01]  /*6040*/  F2FP.BF16.F32.PACK_AB R44, RZ, R44 ;  /* 0x0000002cff2c723e */ /* 0x000fe200000010ff */
[----:B------:R-:W-:Y:S01]  /*6050*/  @P1 STG.E.U16 desc[UR36][R6.64+0x80], R42 ;  /* 0x0000802a06001986 */ /* 0x000fe2000c101524 */
[----:B------:R-:W-:Y:S02]  /*6060*/  F2FP.BF16.F32.PACK_AB R45, RZ, R45 ;  /* 0x0000002dff2d723e */ /* 0x000fe400000010ff */
[C---:B------:R-:W-:Y:S01]  /*6070*/  ISETP.GT.AND P1, PT, R3.reuse, 0x51, PT ;  /* 0x000000510300780c */ /* 0x040fe20003f24270 */
[----:B------:R-:W-:Y:S01]  /*6080*/  @P3 STG.E.U16 desc[UR36][R6.64+0x82], R43 ;  /* 0x0000822b06003986 */ /* 0x000fe2000c101524 */
[----:B------:R-:W-:Y:S02]  /*6090*/  ISETP.GT.AND P3, PT, R3, 0x50, PT ;  /* 0x000000500300780c */ /* 0x000fe40003f64270 */
[C---:B------:R-:W-:Y:S01]  /*60a0*/  ISETP.GT.AND P2, PT, R0.reuse, 0x8, P2 ;  /* 0x000000080000780c */ /* 0x040fe20001744270 */
[----:B------:R-:W-:Y:S01]  /*60b0*/  @P5 STG.E.U16 desc[UR36][R4.64+0x90], R44 ;  /* 0x0000902c04005986 */ /* 0x000fe2000c101524 */
[----:B------:R-:W-:-:S02]  /*60c0*/  ISETP.GT.AND P0, PT, R0, 0x8, P0 ;  /* 0x000000080000780c */ /* 0x000fc40000704270 */
[C---:B------:R-:W-:Y:S01]  /*60d0*/  ISETP.GT.AND P5, PT, R0.reuse, RZ, P3 ;  /* 0x000000ff0000720c */ /* 0x040fe20001fa4270 */
[----:B------:R-:W-:Y:S01]  /*60e0*/  @P4 STG.E.U16 desc[UR36][R4.64+0x92], R45 ;  /* 0x0000922d04004986 */ /* 0x000fe2000c101524 */
[----:B------:R-:W-:Y:S02]  /*60f0*/  ISETP.GT.AND P4, PT, R0, RZ, P1 ;  /* 0x000000ff0000720c */ /* 0x000fe40000f84270 */
[----:B------:R-:W-:Y:S02]  /*6100*/  F2FP.BF16.F32.PACK_AB R46, RZ, R46 ;  /* 0x0000002eff2e723e */ /* 0x000fe400000010ff */
[----:B------:R-:W-:Y:S02]  /*6110*/  F2FP.BF16.F32.PACK_AB R47, RZ, R47 ;  /* 0x0000002fff2f723e */ /* 0x000fe400000010ff */
[----:B------:R-:W-:Y:S01]  /*6120*/  F2FP.BF16.F32.PACK_AB R32, RZ, R32 ;  /* 0x00000020ff20723e */ /* 0x000fe200000010ff */
[----:B------:R-:W-:Y:S01]  /*6130*/  @P2 STG.E.U16 desc[UR36][R6.64+0x90], R46 ;  /* 0x0000902e06002986 */ /* 0x000fe2000c101524 */
[----:B------:R-:W-:-:S02]  /*6140*/  F2FP.BF16.F32.PACK_AB R33, RZ, R33 ;  /* 0x00000021ff21723e */ /* 0x000fc400000010ff */
[----:B------:R-:W-:Y:S01]  /*6150*/  F2FP.BF16.F32.PACK_AB R34, RZ, R34 ;  /* 0x00000022ff22723e */ /* 0x000fe200000010ff */
[----:B------:R-:W-:Y:S01]  /*6160*/  @P0 STG.E.U16 desc[UR36][R6.64+0x92], R47 ;  /* 0x0000922f06000986 */ /* 0x000fe2000c101524 */
[C---:B------:R-:W-:Y:S02]  /*6170*/  ISETP.GT.AND P0, PT, R0.reuse, 0x8, P3 ;  /* 0x000000080000780c */ /* 0x040fe40001f04270 */
[----:B------:R-:W-:Y:S01]  /*6180*/  F2FP.BF16.F32.PACK_AB R35, RZ, R35 ;  /* 0x00000023ff23723e */ /* 0x000fe200000010ff */
[----:B------:R-:W-:Y:S01]  /*6190*/  @P5 STG.E.U16 desc[UR36][R4.64+0xa0], R32 ;  /* 0x0000a02004005986 */ /* 0x000fe2000c101524 */
[----:B------:R-:W-:Y:S02]  /*61a0*/  ISETP.GT.AND P5, PT, R0, 0x8, P1 ;  /* 0x000000080000780c */ /* 0x000fe40000fa4270 */
[C---:B------:R-:W-:Y:S01]  /*61b0*/  ISETP.GT.AND P1, PT, R3.reuse, 0x59, PT ;  /* 0x000000590300780c */ /* 0x040fe20003f24270 */
[----:B------:R-:W-:Y:S01]  /*61c0*/  @P4 STG.E.U16 desc[UR36][R4.64+0xa2], R33 ;  /* 0x0000a22104004986 */ /* 0x000fe2000c101524 */
[----:B------:R-:W-:-:S02]  /*61d0*/  ISETP.GT.AND P4, PT, R3, 0x58, PT ;  /* 0x000000580300780c */ /* 0x000fc40003f84270 */
[C---:B------:R-:W-:Y:S02]  /*61e0*/  ISETP.GT.AND P3, PT, R0.reuse, RZ, P1 ;  /* 0x000000ff0000720c */ /* 0x040fe40000f64270 */
[C---:B------:R-:W-:Y:S01]  /*61f0*/  ISETP.GT.AND P2, PT, R0.reuse, RZ, P4 ;  /* 0x000000ff0000720c */ /* 0x040fe20002744270 */
[----:B------:R-:W-:Y:S01]  /*6200*/  @P0 STG.E.U16 desc[UR36][R6.64+0xa0], R34 ;  /* 0x0000a02206000986 */ /* 0x000fe2000c101524 */
[C---:B------:R-:W-:Y:S02]  /*6210*/  ISETP.GT.AND P4, PT, R0.reuse, 0x8, P4 ;  /* 0x000000080000780c */ /* 0x040fe40002784270 */
[----:B------:R-:W-:Y:S01]  /*6220*/  F2FP.BF16.F32.PACK_AB R36, RZ, R36 ;  /* 0x00000024ff24723e */ /* 0x000fe200000010ff */
[----:B------:R-:W-:Y:S01]  /*6230*/  @P5 STG.E.U16 desc[UR36][R6.64+0xa2], R35 ;  /* 0x0000a22306005986 */ /* 0x000fe2000c101524 */
[----:B------:R-:W-:Y:S02]  /*6240*/  F2FP.BF16.F32.PACK_AB R37, RZ, R37 ;  /* 0x00000025ff25723e */ /* 0x000fe400000010ff */
[----:B------:R-:W-:-:S02]  /*6250*/  ISETP.GT.AND P5, PT, R0, 0x8, P1 ;  /* 0x000000080000780c */ /* 0x000fc40000fa4270 */
[C---:B------:R-:W-:Y:S02]  /*6260*/  ISETP.GT.AND P1, PT, R3.reuse, 0x68, PT ;  /* 0x000000680300780c */ /* 0x040fe40003f24270 */
[C---:B------:R-:W-:Y:S01]  /*6270*/  ISETP.GT.AND P0, PT, R3.reuse, 0x69, PT ;  /* 0x000000690300780c */ /* 0x040fe20003f04270 */
[----:B------:R-:W-:Y:S01]  /*6280*/  @P2 STG.E.U16 desc[UR36][R4.64+0xb0], R36 ;  /* 0x0000b02404002986 */ /* 0x000fe2000c101524 */
[C---:B------:R-:W-:Y:S01]  /*6290*/  ISETP.GT.AND P2, PT, R3.reuse, 0x61, PT ;  /* 0x000000610300780c */ /* 0x040fe20003f44270 */
[----:B------:R-:W-:Y:S01]  /*62a0*/  @P4 IMAD.MOV.U32 R2, RZ, RZ, R6 ;  /* 0x000000ffff024224 */ /* 0x000fe200078e0006 */
[----:B------:R-:W-:Y:S01]  /*62b0*/  F2FP.BF16.F32.PACK_AB R38, RZ, R38 ;  /* 0x00000026ff26723e */ /* 0x000fe200000010ff */
[----:B------:R-:W-:Y:S01]  /*62c0*/  @P3 STG.E.U16 desc[UR36][R4.64+0xb2], R37 ;  /* 0x0000b22504003986 */ /* 0x000fe2000c101524 */
[----:B------:R-:W-:Y:S01]  /*62d0*/  ISETP.GT.AND P3, PT, R3, 0x60, PT ;  /* 0x000000600300780c */ /* 0x000fe20003f64270 */
[----:B------:R-:W-:Y:S01]  /*62e0*/  @P4 IMAD.MOV.U32 R3, RZ, RZ, R7 ;  /* 0x000000ffff034224 */ /* 0x000fe200078e0007 */
[----:B------:R-:W-:-:S02]  /*62f0*/  F2FP.BF16.F32.PACK_AB R39, RZ, R39 ;  /* 0x00000027ff27723e */ /* 0x000fc400000010ff */
[----:B------:R-:W-:Y:S02]  /*6300*/  F2FP.BF16.F32.PACK_AB R24, RZ, R24 ;  /* 0x00000018ff18723e */ /* 0x000fe400000010ff */
[----:B------:R0:W-:Y:S01]  /*6310*/  @P4 STG.E.U16 desc[UR36][R2.64+0xb0], R38 ;  /* 0x0000b02602004986 */ /* 0x0001e2000c101524 */
[C---:B------:R-:W-:Y:S02]  /*6320*/  ISETP.GT.AND P4, PT, R0.reuse, RZ, P2 ;  /* 0x000000ff0000720c */ /* 0x040fe40001784270 */
[----:B------:R-:W-:Y:S02]  /*6330*/  F2FP.BF16.F32.PACK_AB R25, RZ, R25 ;  /* 0x00000019ff19723e */ /* 0x000fe400000010ff */
[----:B------:R-:W-:Y:S02]  /*6340*/  ISETP.GT.AND P2, PT, R0, 0x8, P2 ;  /* 0x000000080000780c */ /* 0x000fe40001744270 */
[----:B------:R-:W-:Y:S02]  /*6350*/  F2FP.BF16.F32.PACK_AB R26, RZ, R26 ;  /* 0x0000001aff1a723e */ /* 0x000fe400000010ff */
[----:B------:R-:W-:-:S02]  /*6360*/  F2FP.BF16.F32.PACK_AB R27, RZ, R27 ;  /* 0x0000001bff1b723e */ /* 0x000fc400000010ff */
[----:B------:R-:W-:Y:S01]  /*6370*/  F2FP.BF16.F32.PACK_AB R28, RZ, R28 ;  /* 0x0000001cff1c723e */ /* 0x000fe200000010ff */
[----:B0-----:R-:W-:Y:S01]  /*6380*/  @P5 IMAD.MOV.U32 R2, RZ, RZ, R6 ;  /* 0x000000ffff025224 */ /* 0x001fe200078e0006 */
[----:B------:R-:W-:Y:S01]  /*6390*/  F2FP.BF16.F32.PACK_AB R29, RZ, R29 ;  /* 0x0000001dff1d723e */ /* 0x000fe200000010ff */
[----:B------:R-:W-:Y:S01]  /*63a0*/  @P5 IMAD.MOV.U32 R3, RZ, RZ, R7 ;  /* 0x000000ffff035224 */ /* 0x000fe200078e0007 */
[----:B------:R-:W-:Y:S02]  /*63b0*/  F2FP.BF16.F32.PACK_AB R30, RZ, R30 ;  /* 0x0000001eff1e723e */ /* 0x000fe400000010ff */
[----:B------:R-:W-:Y:S02]  /*63c0*/  F2FP.BF16.F32.PACK_AB R31, RZ, R31 ;  /* 0x0000001fff1f723e */ /* 0x000fe400000010ff */
[----:B------:R0:W-:Y:S01]  /*63d0*/  @P5 STG.E.U16 desc[UR36][R2.64+0xb2], R39 ;  /* 0x0000b22702005986 */ /* 0x0001e2000c101524 */
[C---:B------:R-:W-:Y:S02]  /*63e0*/  ISETP.GT.AND P5, PT, R0.reuse, RZ, P3 ;  /* 0x000000ff0000720c */ /* 0x040fe40001fa4270 */
[----:B------:R-:W-:-:S11]  /*63f0*/  ISETP.GT.AND P3, PT, R0, 0x8, P3 ;  /* 0x000000080000780c */ /* 0x000fd60001f64270 */
[----:B0-----:R-:W-:Y:S02]  /*6400*/  @P5 IMAD.MOV.U32 R2, RZ, RZ, R4 ;  /* 0x000000ffff025224 */ /* 0x001fe400078e0004 */
[----:B------:R-:W-:-:S05]  /*6410*/  @P5 IMAD.MOV.U32 R3, RZ, RZ, R5 ;  /* 0x000000ffff035224 */ /* 0x000fca00078e0005 */
[----:B------:R0:W-:Y:S01]  /*6420*/  @P5 STG.E.U16 desc[UR36][R2.64+0xc0], R24 ;  /* 0x0000c01802005986 */ /* 0x0001e2000c101524 */
[C---:B------:R-:W-:Y:S02]  /*6430*/  ISETP.GT.AND P5, PT, R0.reuse, RZ, P0 ;  /* 0x000000ff0000720c */ /* 0x040fe400007a4270 */
[----:B------:R-:W-:Y:S01]  /*6440*/  ISETP.GT.AND P0, PT, R0, 0x8, P0 ;  /* 0x000000080000780c */ /* 0x000fe20000704270 */
[----:B0-----:R-:W-:Y:S02]  /*6450*/  @P4 IMAD.MOV.U32 R2, RZ, RZ, R4 ;  /* 0x000000ffff024224 */ /* 0x001fe400078e0004 */
[----:B------:R-:W-:-:S05]  /*6460*/  @P4 IMAD.MOV.U32 R3, RZ, RZ, R5 ;  /* 0x000000ffff034224 */ /* 0x000fca00078e0005 */
[----:B------:R0:W-:Y:S01]  /*6470*/  @P4 STG.E.U16 desc[UR36][R2.64+0xc2], R25 ;  /* 0x0000c21902004986 */ /* 0x0001e2000c101524 */
[C---:B------:R-:W-:Y:S02]  /*6480*/  ISETP.GT.AND P4, PT, R0.reuse, RZ, P1 ;  /* 0x000000ff0000720c */ /* 0x040fe40000f84270 */
[----:B------:R-:W-:Y:S01]  /*6490*/  ISETP.GT.AND P1, PT, R0, 0x8, P1 ;  /* 0x000000080000780c */ /* 0x000fe20000f24270 */
[----:B0-----:R-:W-:Y:S02]  /*64a0*/  @P3 IMAD.MOV.U32 R2, RZ, RZ, R6 ;  /* 0x000000ffff023224 */ /* 0x001fe400078e0006 */
[----:B------:R-:W-:-:S05]  /*64b0*/  @P3 IMAD.MOV.U32 R3, RZ, RZ, R7 ;  /* 0x000000ffff033224 */ /* 0x000fca00078e0007 */
[----:B------:R0:W-:Y:S02]  /*64c0*/  @P3 STG.E.U16 desc[UR36][R2.64+0xc0], R26 ;  /* 0x0000c01a02003986 */ /* 0x0001e4000c101524 */
[----:B0-----:R-:W-:Y:S02]  /*64d0*/  @P2 IMAD.MOV.U32 R2, RZ, RZ, R6 ;  /* 0x000000ffff022224 */ /* 0x001fe400078e0006 */
[----:B------:R-:W-:-:S05]  /*64e0*/  @P2 IMAD.MOV.U32 R3, RZ, RZ, R7 ;  /* 0x000000ffff032224 */ /* 0x000fca00078e0007 */
[----:B------:R0:W-:Y:S02]  /*64f0*/  @P2 STG.E.U16 desc[UR36][R2.64+0xc2], R27 ;  /* 0x0000c21b02002986 */ /* 0x0001e4000c101524 */
[----:B0-----:R-:W-:Y:S02]  /*6500*/  @P4 IMAD.MOV.U32 R2, RZ, RZ, R4 ;  /* 0x000000ffff024224 */ /* 0x001fe400078e0004 */
[----:B------:R-:W-:-:S05]  /*6510*/  @P4 IMAD.MOV.U32 R3, RZ, RZ, R5 ;  /* 0x000000ffff034224 */ /* 0x000fca00078e0005 */
[----:B------:R0:W-:Y:S04]  /*6520*/  @P4 STG.E.U16 desc[UR36][R2.64+0xd0], R28 ;  /* 0x0000d01c02004986 */ /* 0x0001e8000c101524 */
[----:B------:R1:W-:Y:S01]  /*6530*/  @P5 STG.E.U16 desc[UR36][R4.64+0xd2], R29 ;  /* 0x0000d21d04005986 */ /* 0x0003e2000c101524 */
[----:B0-----:R-:W-:Y:S02]  /*6540*/  @P1 IMAD.MOV.U32 R2, RZ, RZ, R6 ;  /* 0x000000ffff021224 */ /* 0x001fe400078e0006 */
[----:B------:R-:W-:-:S05]  /*6550*/  @P1 IMAD.MOV.U32 R3, RZ, RZ, R7 ;  /* 0x000000ffff031224 */ /* 0x000fca00078e0007 */
[----:B------:R1:W-:Y:S04]  /*6560*/  @P1 STG.E.U16 desc[UR36][R2.64+0xd0], R30 ;  /* 0x0000d01e02001986 */ /* 0x0003e8000c101524 */
[----:B------:R1:W-:Y:S02]  /*6570*/  @P0 STG.E.U16 desc[UR36][R6.64+0xd2], R31 ;  /* 0x0000d21f06000986 */ /* 0x0003e4000c101524 */
.L_x_147:
[----:B------:R-:W-:Y:S05]  /*6580*/  BSYNC B0 ;  /* 0x0000000000007941 */ /* 0x000fea0003800000 */
.L_x_37:
[----:B01----:R-:W2:Y:S01]  /*6590*/  LDL.64 R2, [R1] ;  /* 0x0000000001027983 */ /* 0x003ea20000100a00 */
[----:B------:R-:W-:Y:S01]  /*65a0*/  ULDC.64 UR4, c[0x0][0x650] ;  /* 0x0001940000047ab9 */ /* 0x000fe20000000a00 */
[----:B------:R0:W-:Y:S01]  /*65b0*/  SYNCS.ARRIVE.TRANS64.A1T0 RZ, [R90+UR47], RZ ;  /* 0x000000ff5aff79a7 */ /* 0x0001e2000810002f */
[----:B----4-:R-:W-:Y:S01]  /*65c0*/  PRMT R0, RZ, 0x7610, R0 ;  /* 0x00007610ff007816 */ /* 0x010fe20000000000 */
[----:B-----5:R-:W-:Y:S02]  /*65d0*/  IMAD.MOV.U32 R19, RZ, RZ, -0x1 ;  /* 0xffffffffff137424 */ /* 0x020fe400078e00ff */
[----:B------:R-:W-:Y:S01]  /*65e0*/  IMAD.MOV.U32 R22, RZ, RZ, -0x1 ;  /* 0xffffffffff167424 */ /* 0x000fe200078e00ff */
[----:B--2---:R-:W-:-:S04]  /*65f0*/  LEA R18, P0, R2, R18, 0x1 ;  /* 0x0000001202127211 */ /* 0x004fc800078008ff */
[----:B------:R-:W-:Y:S01]  /*6600*/  LEA.HI.X R17, R2, R17, R23, 0x1, P0 ;  /* 0x0000001102117211 */ /* 0x000fe200000f0c17 */
[----:B------:R-:W-:Y:S01]  /*6610*/  IMAD.MOV.U32 R2, RZ, RZ, -0x1 ;  /* 0xffffffffff027424 */ /* 0x000fe200078e00ff */
[----:B------:R-:W-:-:S04]  /*6620*/  ISETP.GE.U32.AND P0, PT, R18, UR4, PT ;  /* 0x0000000412007c0c */ /* 0x000fc8000bf06070 */
[----:B------:R-:W-:-:S13]  /*6630*/  ISETP.GE.U32.AND.EX P0, PT, R17, UR5, PT, P0 ;  /* 0x0000000511007c0c */ /* 0x000fda000bf06100 */
[----:B0-----:R-:W-:Y:S05]  /*6640*/  @P0 BRA `(.L_x_148) ;  /* 0x0000000400700947 */ /* 0x001fea0003800000 */
[----:B------:R-:W0:Y:S01]  /*6650*/  S2R R10, SR_CTAID.X ;  /* 0x00000000000a7919 */ /* 0x000e220000002500 */
[----:B------:R-:W1:Y:S01]  /*6660*/  LDC.64 R8, c[0x0][0x628] ;  /* 0x00018a00ff087b82 */ /* 0x000e620000000a00 */
[----:B------:R-:W-:Y:S01]  /*6670*/  ULDC UR4, c[0x0][0x150] ;  /* 0x0000540000047ab9 */ /* 0x000fe20000000800 */
[----:B---3--:R-:W-:Y:S01]  /*6680*/  IMAD.MOV.U32 R6, RZ, RZ, R18 ;  /* 0x000000ffff067224 */ /* 0x008fe200078e0012 */
[----:B------:R-:W2:Y:S01]  /*6690*/  S2R R20, SR_CTAID.Y ;  /* 0x0000000000147919 */ /* 0x000ea20000002600 */
[----:B------:R-:W-:-:S04]  /*66a0*/  IMAD.MOV.U32 R7, RZ, RZ, R17 ;  /* 0x000000ffff077224 */ /* 0x000fc800078e0011 */
[----:B------:R-:W3:Y:S08]  /*66b0*/  LDC R15, c[0x0][0x144] ;  /* 0x00005100ff0f7b82 */ /* 0x000ef00000000800 */
[----:B------:R-:W4:Y:S08]  /*66c0*/  LDC R0, c[0x0][0x630] ;  /* 0x00018c00ff007b82 */ /* 0x000f300000000800 */
[----:B------:R-:W2:Y:S01]  /*66d0*/  LDC.64 R12, c[0x0][0x620] ;  /* 0x00018800ff0c7b82 */ /* 0x000ea20000000a00 */
[----:B-1----:R-:W-:-:S04]  /*66e0*/  ISETP.NE.U32.AND P0, PT, R8, RZ, PT ;  /* 0x000000ff0800720c */ /* 0x002fc80003f05070 */
[----:B------:R-:W-:Y:S02]  /*66f0*/  ISETP.NE.AND.EX P0, PT, R9, RZ, PT, P0 ;  /* 0x000000ff0900720c */ /* 0x000fe40003f05300 */
[----:B0-----:R-:W-:-:S05]  /*6700*/  I2FP.F32.U32 R2, R10 ;  /* 0x0000000a00027245 */ /* 0x001fca0000201000 */
[----:B------:R-:W-:-:S04]  /*6710*/  FMUL R2, R2, UR4 ;  /* 0x0000000402027c20 */ /* 0x000fc80008400000 */
[----:B------:R0:W1:Y:S02]  /*6720*/  F2I.U32.TRUNC.NTZ R14, R2 ;  /* 0x00000002000e7305 */ /* 0x000064000020f000 */
[----:B---34-:R-:W-:Y:S05]  /*6730*/  @!P0 BRA `(.L_x_149) ;  /* 0x0000000000288947 */ /* 0x018fea0003800000 */
[----:B------:R-:W3:Y:S02]  /*6740*/  LDC R3, c[0x0][0x634] ;  /* 0x00018d00ff037b82 */ /* 0x000ee40000000800 */
[----:B---3--:R-:W-:-:S05]  /*6750*/  IADD3 R7, P0, R18, R3, RZ ;  /* 0x0000000312077210 */ /* 0x008fca0007f1e0ff */
[----:B------:R-:W-:-:S04]  /*6760*/  IMAD.X R11, RZ, RZ, R17, P0 ;  /* 0x000000ffff0b7224 */ /* 0x000fc800000e0611 */
[----:B0-----:R-:W-:-:S04]  /*6770*/  IMAD.WIDE.U32 R2, R11, R8, RZ ;  /* 0x000000080b027225 */ /* 0x001fc800078e00ff */
[----:B------:R-:W-:-:S04]  /*6780*/  IMAD.WIDE.U32 R4, P0, R7, R9, R2 ;  /* 0x0000000907047225 */ /* 0x000fc80007800002 */
[----:B------:R-:W-:-:S04]  /*6790*/  IMAD.WIDE.U32 R2, R7, R8, RZ ;  /* 0x0000000807027225 */ /* 0x000fc800078e00ff */
[----:B------:R-:W-:Y:S01]  /*67a0*/  IMAD.X R7, RZ, RZ, RZ, P0 ;  /* 0x000000ffff077224 */ /* 0x000fe200000e06ff */
[----:B------:R-:W-:Y:S01]  /*67b0*/  IADD3 RZ, P0, R3, R4, RZ ;  /* 0x0000000403ff7210 */ /* 0x000fe20007f1e0ff */
[----:B------:R-:W-:-:S04]  /*67c0*/  IMAD.MOV.U32 R6, RZ, RZ, R5 ;  /* 0x000000ffff067224 */ /* 0x000fc800078e0005 */
[----:B------:R-:W-:-:S08]  /*67d0*/  IMAD.WIDE.U32.X R6, R11, R9, R6, P0 ;  /* 0x000000090b067225 */ /* 0x000fd000000e0406 */
.L_x_149:
[----:B------:R-:W3:Y:S01]  /*67e0*/  LDC.64 R26, c[0x0][0x640] ;  /* 0x00019000ff1a7b82 */ /* 0x000ee20000000a00 */
[-C--:B------:R-:W-:Y:S01]  /*67f0*/  SHF.R.U64 R11, R6, R0.reuse, R7 ;  /* 0x00000000060b7219 */ /* 0x080fe20000001207 */
[----:B------:R-:W-:Y:S01]  /*6800*/  IMAD.MOV.U32 R19, RZ, RZ, R17 ;  /* 0x000000ffff137224 */ /* 0x000fe200078e0011 */
[----:B------:R-:W-:Y:S01]  /*6810*/  SHF.R.U32.HI R0, RZ, R0, R7 ;  /* 0x00000000ff007219 */ /* 0x000fe20000011607 */
[----:B-1----:R-:W-:Y:S01]  /*6820*/  IMAD.MOV R14, RZ, RZ, -R14 ;  /* 0x000000ffff0e7224 */ /* 0x002fe200078e0a0e */
[----:B------:R-:W-:Y:S01]  /*6830*/  IADD3 R5, P0, RZ, -R11, RZ ;  /* 0x8000000bff057210 */ /* 0x000fe20007f1e0ff */
[----:B------:R-:W-:Y:S01]  /*6840*/  ULDC UR4, c[0x0][0x154] ;  /* 0x0000550000047ab9 */ /* 0x000fe20000000800 */
[----:B------:R-:W-:Y:S01]  /*6850*/  IMAD.MOV.U32 R7, RZ, RZ, 0x1 ;  /* 0x00000001ff077424 */ /* 0x000fe200078e00ff */
[----:B------:R-:W1:Y:S01]  /*6860*/  LDC R4, c[0x0][0x618] ;  /* 0x00018600ff047b82 */ /* 0x000e620000000800 */
[----:B------:R-:W-:Y:S02]  /*6870*/  IMAD R22, R15, R14, R10 ;  /* 0x0000000e0f167224 */ /* 0x000fe400078e020a */
[----:B------:R-:W-:-:S04]  /*6880*/  IMAD.X R3, RZ, RZ, ~R0, P0 ;  /* 0x000000ffff037224 */ /* 0x000fc800000e0e00 */
[-C--:B--2---:R-:W-:Y:S01]  /*6890*/  IMAD R0, R3, R12.reuse, RZ ;  /* 0x0000000c03007224 */ /* 0x084fe200078e02ff */
[----:B------:R-:W2:Y:S01]  /*68a0*/  LDC R6, c[0x0][0x608] ;  /* 0x00018200ff067b82 */ /* 0x000ea20000000800 */
[----:B0-----:R-:W-:-:S04]  /*68b0*/  IMAD.WIDE.U32 R2, R5, R12, R18 ;  /* 0x0000000c05027225 */ /* 0x001fc800078e0012 */
[----:B------:R-:W-:Y:S01]  /*68c0*/  IMAD R5, R5, R13, R0 ;  /* 0x0000000d05057224 */ /* 0x000fe200078e0200 */
[----:B------:R-:W-:Y:S02]  /*68d0*/  I2FP.F32.U32 R0, R20 ;  /* 0x0000001400007245 */ /* 0x000fe40000201000 */
[----:B------:R-:W0:Y:S01]  /*68e0*/  LDC R24, c[0x0][0x658] ;  /* 0x00019600ff187b82 */ /* 0x000e220000000800 */
[----:B------:R-:W-:Y:S01]  /*68f0*/  IMAD.IADD R3, R3, 0x1, R5 ;  /* 0x0000000103037824 */ /* 0x000fe200078e0205 */
[----:B---3--:R-:W-:Y:S01]  /*6900*/  ISETP.NE.U32.AND P0, PT, R26, RZ, PT ;  /* 0x000000ff1a00720c */ /* 0x008fe20003f05070 */
[----:B------:R-:W-:Y:S01]  /*6910*/  FMUL R0, R0, UR4 ;  /* 0x0000000400007c20 */ /* 0x000fe20008400000 */
[----:B------:R-:W-:Y:S02]  /*6920*/  IMAD.MOV.U32 R5, RZ, RZ, -0x1 ;  /* 0xffffffffff057424 */ /* 0x000fe400078e00ff */
[----:B------:R-:W-:Y:S01]  /*6930*/  ISETP.NE.AND.EX P0, PT, R27, RZ, PT, P0 ;  /* 0x000000ff1b00720c */ /* 0x000fe20003f05300 */
[----:B------:R3:W4:Y:S01]  /*6940*/  F2I.U32.TRUNC.NTZ R12, R0 ;  /* 0x00000000000c7305 */ /* 0x000722000020f000 */
[----:B------:R-:W3:Y:S01]  /*6950*/  LDC R15, c[0x0][0x148] ;  /* 0x00005200ff0f7b82 */ /* 0x000ee20000000800 */
[----:B-1----:R-:W-:-:S02]  /*6960*/  SHF.R.U64 R10, R2, R4, R3 ;  /* 0x00000004020a7219 */ /* 0x002fc40000001203 */
[----:B------:R-:W-:-:S05]  /*6970*/  SHF.R.U32.HI R3, RZ, R4, R3 ;  /* 0x00000004ff037219 */ /* 0x000fca0000011603 */
[----:B------:R-:W1:Y:S01]  /*6980*/  LDC R14, c[0x0][0x600] ;  /* 0x00018000ff0e7b82 */ /* 0x000e620000000800 */
[-CC-:B--2---:R-:W-:Y:S02]  /*6990*/  SHF.R.U64 R8, R10, R6.reuse, R3.reuse ;  /* 0x000000060a087219 */ /* 0x184fe40000001203 */
[----:B------:R-:W-:-:S05]  /*69a0*/  SHF.R.U32.HI R3, RZ, R6, R3 ;  /* 0x00000006ff037219 */ /* 0x000fca0000011603 */
[----:B------:R-:W2:Y:S01]  /*69b0*/  LDC R21, c[0x0][0x648] ;  /* 0x00019200ff157b82 */ /* 0x000ea20000000800 */
[-CC-:B0-----:R-:W-:Y:S02]  /*69c0*/  SHF.R.U64 R13, R8, R24.reuse, R3.reuse ;  /* 0x00000018080d7219 */ /* 0x181fe40000001203 */
[-C--:B------:R-:W-:Y:S02]  /*69d0*/  SHF.L.U32 R5, R5, R24.reuse, RZ ;  /* 0x0000001805057219 */ /* 0x080fe400000006ff */
[-C--:B------:R-:W-:Y:S01]  /*69e0*/  SHF.R.U32.HI R3, RZ, R24.reuse, R3 ;  /* 0x00000018ff037219 */ /* 0x080fe20000011603 */
[----:B------:R-:W-:Y:S01]  /*69f0*/  IMAD.MOV.U32 R2, RZ, RZ, R13 ;  /* 0x000000ffff027224 */ /* 0x000fe200078e000d */
[----:B------:R-:W-:Y:S01]  /*6a00*/  SHF.L.U32 R24, R7, R24, RZ ;  /* 0x0000001807187219 */ /* 0x000fe200000006ff */
[----:B------:R-:W0:Y:S01]  /*6a10*/  LDC R25, c[0x0][0x638] ;  /* 0x00018e00ff197b82 */ /* 0x000e220000000800 */
[----:B------:R-:W-:-:S07]  /*6a20*/  LOP3.LUT R19, RZ, R5, RZ, 0x33, !PT ;  /* 0x00000005ff137212 */ /* 0x000fce00078e33ff */
[----:B------:R-:W0:Y:S01]  /*6a30*/  LDC R28, c[0x0][0x610] ;  /* 0x00018400ff1c7b82 */ /* 0x000e220000000800 */
[----:B----4-:R-:W-:Y:S05]  /*6a40*/  @!P0 BRA `(.L_x_150) ;  /* 0x0000000000288947 */ /* 0x010fea0003800000 */
[----:B---3--:R-:W3:Y:S02]  /*6a50*/  LDC R0, c[0x0][0x64c] ;  /* 0x00019300ff007b82 */ /* 0x008ee40000000800 */
[----:B---3--:R-:W-:-:S05]  /*6a60*/  IADD3 R7, P0, R13, R0, RZ ;  /* 0x000000000d077210 */ /* 0x008fca0007f1e0ff */
        /* <DEDUP_REMOVED lines=8> */
.L_x_150:
[----:B------:R-:W4:Y:S01]  /*6af0*/  LDC R4, c[0x0][0x65c] ;  /* 0x00019700ff047b82 */ /* 0x000f220000000800 */
[----:B--23--:R-:W-:Y:S01]  /*6b00*/  SHF.R.U64 R0, R2, R21, R3 ;  /* 0x0000001502007219 */ /* 0x00cfe20000001203 */
[----:B-1----:R-:W-:Y:S01]  /*6b10*/  VIADD R3, R14, 0xffffffff ;  /* 0xffffffff0e037836 */ /* 0x002fe20000000000 */
[----:B------:R-:W-:Y:S01]  /*6b20*/  LOP3.LUT R19, R8, R19, RZ, 0xc0, !PT ;  /* 0x0000001308137212 */ /* 0x000fe200078ec0ff */
[----:B------:R-:W-:Y:S02]  /*6b30*/  IMAD.MOV R12, RZ, RZ, -R12 ;  /* 0x000000ffff0c7224 */ /* 0x000fe400078e0a0c */
[----:B------:R-:W-:Y:S01]  /*6b40*/  IMAD.MOV R2, RZ, RZ, -R0 ;  /* 0x000000ffff027224 */ /* 0x000fe200078e0a00 */
[----:B------:R-:W-:Y:S01]  /*6b50*/  LOP3.LUT R3, R10, R3, RZ, 0xc0, !PT ;  /* 0x000000030a037212 */ /* 0x000fe200078ec0ff */
[----:B------:R-:W-:Y:S02]  /*6b60*/  IMAD R19, R24, R0, R19 ;  /* 0x0000000018137224 */ /* 0x000fe400078e0213 */
[----:B0-----:R-:W-:-:S04]  /*6b70*/  IMAD R0, R2, R25, R13 ;  /* 0x0000001902007224 */ /* 0x001fc800078e020d */
[----:B------:R-:W-:Y:S01]  /*6b80*/  IMAD R2, R0, R14, R3 ;  /* 0x0000000e00027224 */ /* 0x000fe200078e0203 */
[----:B----4-:R-:W-:Y:S01]  /*6b90*/  ISETP.NE.AND P0, PT, R4, 0x1, PT ;  /* 0x000000010400780c */ /* 0x010fe20003f05270 */
[----:B------:R-:W-:-:S05]  /*6ba0*/  IMAD.MOV.U32 R4, RZ, RZ, 0x1 ;  /* 0x00000001ff047424 */ /* 0x000fca00078e00ff */
[----:B------:R-:W-:-:S07]  /*6bb0*/  PRMT R0, R4, 0x7610, R0 ;  /* 0x0000761004007816 */ /* 0x000fce0000000000 */
[----:B------:R-:W-:-:S04]  /*6bc0*/  @P0 IMAD R22, R15, R12, R20 ;  /* 0x0000000c0f160224 */ /* 0x000fc800078e0214 */
[----:B------:R-:W-:-:S05]  /*6bd0*/  IMAD R19, R19, R28, R22 ;  /* 0x0000001c13137224 */ /* 0x000fca00078e0216 */
[----:B------:R-:W-:Y:S02]  /*6be0*/  SEL R22, R2, R19, !P0 ;  /* 0x0000001302167207 */ /* 0x000fe40004000000 */
[----:B------:R-:W-:Y:S01]  /*6bf0*/  SEL R19, R19, R2, !P0 ;  /* 0x0000000213137207 */ /* 0x000fe20004000000 */
[----:B------:R-:W-:-:S07]  /*6c00*/  IMAD.MOV.U32 R2, RZ, RZ, R11 ;  /* 0x000000ffff027224 */ /* 0x000fce00078e000b */
.L_x_148:
[----:B------:R-:W-:Y:S02]  /*6c10*/  LOP3.LUT P0, RZ, R0, 0xff, RZ, 0xc0, !PT ;  /* 0x000000ff00ff7812 */ /* 0x000fe4000780c0ff */
[----:B------:R-:W-:-:S11]  /*6c20*/  LOP3.LUT R97, R97, 0x1, RZ, 0x3c, !PT ;  /* 0x0000000161617812 */ /* 0x000fd600078e3cff */
[----:B------:R-:W-:Y:S05]  /*6c30*/  @P0 BRA `(.L_x_151) ;  /* 0xffffffac00400947 */ /* 0x000fea000383ffff */
[----:B------:R-:W-:Y:S05]  /*6c40*/  EXIT ;  /* 0x000000000000794d */ /* 0x000fea0003800000 */
.L_x_18:
[----:B------:R-:W-:-:S08]  /*6c50*/  ISETP.NE.AND P0, PT, R5, RZ, PT ;  /* 0x000000ff0500720c */ /* 0x000fd00003f05270 */
[----:B0-----:R-:W0:-:S00]  /*6c60*/  USETMAXREG.DEALLOC.CTAPOOL 0x28 ;  /* 0x00000028000079c8 */ /* 0x001e0000080e0500 */
[----:B------:R-:W-:Y:S05]  /*6c70*/  @P0 EXIT ;  /* 0x000000000000094d */ /* 0x000fea0003800000 */
[----:B0-----:R-:W-:Y:S01]  /*6c80*/  LOP3.LUT P0, RZ, R8, 0xff, RZ, 0xc0, !PT ;  /* 0x000000ff08ff7812 */ /* 0x001fe2000780c0ff */
[----:B------:R-:W-:Y:S02]  /*6c90*/  IMAD.MOV.U32 R0, RZ, RZ, 0x1 ;  /* 0x00000001ff007424 */ /* 0x000fe400078e00ff */
[----:B------:R-:W-:-:S10]  /*6ca0*/  IMAD.MOV.U32 R7, RZ, RZ, RZ ;  /* 0x000000ffff077224 */ /* 0x000fd400078e00ff */
[----:B------:R-:W-:Y:S05]  /*6cb0*/  @!P0 BRA `(.L_x_152) ;  /* 0x0000000c00348947 */ /* 0x000fea0003800000 */
[----:B------:R-:W0:Y:S01]  /*6cc0*/  S2R R9, SR_CgaCtaId ;  /* 0x0000000000097919 */ /* 0x000e220000008800 */
[----:B------:R-:W-:Y:S01]  /*6cd0*/  LOP3.LUT P0, RZ, R4, 0x1f, RZ, 0xc0, !PT ;  /* 0x0000001f04ff7812 */ /* 0x000fe2000780c0ff */
[----:B------:R-:W-:Y:S01]  /*6ce0*/  ULDC UR5, c[0x0][0x658] ;  /* 0x0001960000057ab9 */ /* 0x000fe20000000800 */
[----:B------:R-:W-:Y:S01]  /*6cf0*/  UMOV UR6, 0xffffffff ;  /* 0xffffffff00067882 */ /* 0x000fe20000000000 */
[----:B------:R-:W-:Y:S01]  /*6d00*/  BSSY B0, `(.L_x_152) ;  /* 0x00000c8000007945 */ /* 0x000fe20003800000 */
[----:B------:R-:W-:Y:S01]  /*6d10*/  USHF.L.U32 UR6, UR6, UR5, URZ ;  /* 0x0000000506067299 */ /* 0x000fe2000800063f */
[C---:B------:R-:W-:Y:S01]  /*6d20*/  ISETP.NE.AND P2, PT, R3.reuse, RZ, PT ;  /* 0x000000ff0300720c */ /* 0x040fe20003f45270 */
[----:B------:R-:W-:Y:S01]  /*6d30*/  IMAD.MOV.U32 R8, RZ, RZ, 0x1 ;  /* 0x00000001ff087424 */ /* 0x000fe200078e00ff */
[----:B------:R-:W-:Y:S01]  /*6d40*/  ISETP.NE.OR P0, PT, R3, RZ, !P0 ;  /* 0x000000ff0300720c */ /* 0x000fe20004705670 */
[----:B------:R-:W-:Y:S01]  /*6d50*/  IMAD.MOV.U32 R0, RZ, RZ, 0x1 ;  /* 0x00000001ff007424 */ /* 0x000fe200078e00ff */
[----:B------:R-:W-:Y:S01]  /*6d60*/  LOP3.LUT R6, R16, 0x2, RZ, 0xfc, !PT ;  /* 0x0000000210067812 */ /* 0x000fe200078efcff */
[----:B------:R-:W-:Y:S01]  /*6d70*/  IMAD.MOV.U32 R7, RZ, RZ, RZ ;  /* 0x000000ffff077224 */ /* 0x000fe200078e00ff */
[----:B------:R-:W-:Y:S01]  /*6d80*/  ULDC UR4, c[0x0][0x600] ;  /* 0x0001800000047ab9 */ /* 0x000fe20000000800 */
[----:B------:R-:W-:Y:S01]  /*6d90*/  UMOV UR7, 0x1 ;  /* 0x0000000100077882 */ /* 0x000fe20000000000 */
[----:B------:R-:W-:-:S02]  /*6da0*/  UIADD3 UR19, UR40, 0x1, URZ ;  /* 0x0000000128137890 */ /* 0x000fc4000fffe03f */
[----:B------:R-:W-:Y:S02]  /*6db0*/  UIADD3 UR15, UR4, -0x1, URZ ;  /* 0xffffffff040f7890 */ /* 0x000fe4000fffe03f */
[----:B------:R-:W-:Y:S02]  /*6dc0*/  USHF.L.U32 UR17, UR7, UR5, URZ ;  /* 0x0000000507117299 */ /* 0x000fe4000800063f */
[----:B------:R-:W-:Y:S01]  /*6dd0*/  ULOP3.LUT UR16, URZ, UR6, URZ, 0x33, !UPT ;  /* 0x000000063f107292 */ /* 0x000fe2000f8e333f */
[----:B------:R-:W-:Y:S01]  /*6de0*/  ULDC.64 UR20, c[0x0][0x198] ;  /* 0x0000660000147ab9 */ /* 0x000fe20000000a00 */
[----:B0-----:R-:W-:-:S10]  /*6df0*/  LOP3.LUT R9, R9, 0x1, RZ, 0xc0, !PT ;  /* 0x0000000109097812 */ /* 0x001fd400078ec0ff */
.L_x_164:
[----:B------:R-:W-:-:S03]  /*6e00*/  UMOV UR4, 0xffffffff ;  /* 0xffffffff00047882 */ /* 0x000fc60000000000 */
[----:B------:R-:W-:Y:S05]  /*6e10*/  BRA.DIV UR4, `(.L_x_153) ;  /* 0x0000001a04307947 */ /* 0x000fea000b800000 */
[----:B------:R-:W-:-:S13]  /*6e20*/  ELECT P6, URZ, PT ;  /* 0x00000000003f782f */ /* 0x000fda00038c0000 */
.L_x_193:
[----:B------:R-:W0:Y:S01]  /*6e30*/  LDC R3, c[0x0][0x28c] ;  /* 0x0000a300ff037b82 */ /* 0x000e220000000800 */
[----:B------:R-:W-:Y:S01]  /*6e40*/  BSSY B1, `(.L_x_154) ;  /* 0x000003b000017945 */ /* 0x000fe20003800000 */
[----:B0-----:R-:W-:-:S13]  /*6e50*/  ISETP.LT.OR P6, PT, R3, 0x1, !P6 ;  /* 0x000000010300780c */ /* 0x001fda00077c1670 */
[----:B------:R-:W-:Y:S05]  /*6e60*/  @P6 BRA `(.L_x_155) ;  /* 0x0000000000e06947 */ /* 0x000fea0003800000 */
[----:B------:R-:W-:Y:S02]  /*6e70*/  IMAD R22, R22, 0x2, R9 ;  /* 0x0000000216167824 */ /* 0x000fe400078e0209 */
[----:B------:R-:W-:Y:S02]  /*6e80*/  IMAD.SHL.U32 R19, R19, 0x40, RZ ;  /* 0x0000004013137824 */ /* 0x000fe400078e00ff */
[----:B------:R-:W-:Y:S02]  /*6e90*/  IMAD.MOV.U32 R13, RZ, RZ, RZ ;  /* 0x000000ffff0d7224 */ /* 0x000fe400078e00ff */
[----:B------:R-:W-:Y:S02]  /*6ea0*/  IMAD.U32 R14, RZ, RZ, UR19 ;  /* 0x00000013ff0e7e24 */ /* 0x000fe4000f8e00ff */
[----:B------:R-:W-:Y:S02]  /*6eb0*/  IMAD.MOV.U32 R3, RZ, RZ, R0 ;  /* 0x000000ffff037224 */ /* 0x000fe400078e0000 */
[----:B------:R-:W-:-:S02]  /*6ec0*/  IMAD.MOV.U32 R4, RZ, RZ, R7 ;  /* 0x000000ffff047224 */ /* 0x000fc400078e0007 */
[----:B------:R-:W-:-:S07]  /*6ed0*/  IMAD R22, R22, 0x38, RZ ;  /* 0x0000003816167824 */ /* 0x000fce00078e02ff */
.L_x_159:
[----:B------:R-:W0:Y:S01]  /*6ee0*/  S2R R10, SR_CgaCtaId ;  /* 0x00000000000a7919 */ /* 0x000e220000008800 */
[----:B------:R-:W-:-:S04]  /*6ef0*/  MOV R5, 0x400 ;  /* 0x0000040000057802 */ /* 0x000fc80000000f00 */
[----:B0-----:R-:W-:Y:S02]  /*6f00*/  LEA R11, R10, R5, 0x18 ;  /* 0x000000050a0b7211 */ /* 0x001fe400078ec0ff */
[----:B------:R-:W-:Y:S01]  /*6f10*/  SHF.L.U32 R5, R3, 0x1f, RZ ;  /* 0x0000001f03057819 */ /* 0x000fe200000006ff */
[----:B------:R-:W0:Y:S02]  /*6f20*/  @!P2 LDC R10, c[0x0][0x500] ;  /* 0x00014000ff0aab82 */ /* 0x000e240000000800 */
[----:B------:R-:W-:-:S04]  /*6f30*/  IMAD R12, R4, 0x8, R11 ;  /* 0x00000008040c7824 */ /* 0x000fc800078e020b */
[----:B------:R-:W1:Y:S02]  /*6f40*/  SYNCS.PHASECHK.TRANS64.TRYWAIT P1, [R12+URZ+0xa0], R5 ;  /* 0x0000a0050c0075a7 */ /* 0x000e64000802017f */
[----:B-1----:R-:W-:Y:S05]  /*6f50*/  @!P1 BRA `(.L_x_156) ;  /* 0x0000001800009947 */ /* 0x002fea0003800000 */
.L_x_194:
[----:B-1----:R-:W-:Y:S01]  /*6f60*/  PRMT R5, R6, 0x9910, RZ ;  /* 0x0000991006057816 */ /* 0x002fe200000000ff */
[----:B0-----:R0:W-:Y:S03]  /*6f70*/  @!P2 SYNCS.ARRIVE.TRANS64 RZ, [R12+URZ], R10 ;  /* 0x0000000a0cffa9a7 */ /* 0x0011e6000800003f */
[----:B------:R-:W-:-:S13]  /*6f80*/  ISETP.NE.AND P1, PT, R5, 0x2, PT ;  /* 0x000000020500780c */ /* 0x000fda0003f25270 */
[----:B0-----:R-:W-:Y:S05]  /*6f90*/  @P1 BRA `(.L_x_157) ;  /* 0x0000000000041947 */ /* 0x001fea0003800000 */
[----:B------:R-:W-:Y:S01]  /*6fa0*/  BPT.TRAP 0x1 ;  /* 0x000000040000795c */ /* 0x000fe20000300000 */
.L_x_157:
[----:B------:R-:W-:Y:S05]  /*6fb0*/  @P0 BRA `(.L_x_158) ;  /* 0x0000000000040947 */ /* 0x000fea0003800000 */
[----:B------:R-:W-:Y:S01]  /*6fc0*/  BPT.TRAP 0x1 ;  /* 0x000000040000795c */ /* 0x000fe20000300000 */
.L_x_158:
[----:B------:R-:W-:Y:S01]  /*6fd0*/  IMAD R5, R4, 0x2, R9 ;  /* 0x0000000204057824 */ /* 0x000fe200078e0209 */
[----:B------:R-:W-:Y:S01]  /*6fe0*/  R2UR UR9, R12 ;  /* 0x000000000c0972ca */ /* 0x000fe200000e0000 */
[--C-:B------:R-:W-:Y:S01]  /*6ff0*/  IMAD R10, R4, 0x1000, R11.reuse ;  /* 0x00001000040a7824 */ /* 0x100fe200078e020b */
[----:B------:R-:W-:Y:S01]  /*7000*/  UIADD3 UR4, UP0, UR20, 0xf0, URZ ;  /* 0x000000f014047890 */ /* 0x000fe2000ff1e03f */
[----:B------:R-:W-:Y:S01]  /*7010*/  IMAD R5, R5, 0x700, RZ ;  /* 0x0000070005057824 */ /* 0x000fe200078e02ff */
[----:B------:R-:W-:Y:S01]  /*7020*/  R2UR UR11, R19 ;  /* 0x00000000130b72ca */ /* 0x000fe200000e0000 */
[----:B------:R-:W-:Y:S01]  /*7030*/  VIADD R14, R14, 0xffffffff ;  /* 0xffffffff0e0e7836 */ /* 0x000fe20000000000 */
[----:B------:R-:W-:Y:S01]  /*7040*/  R2UR UR5, R10 ;  /* 0x000000000a0572ca */ /* 0x000fe200000e0000 */
[----:B------:R-:W-:Y:S01]  /*7050*/  IMAD R5, R5, 0x2, R11 ;  /* 0x0000000205057824 */ /* 0x000fe200078e020b */
[----:B------:R-:W-:Y:S01]  /*7060*/  R2UR UR10, R13 ;  /* 0x000000000d0a72ca */ /* 0x000fe200000e0000 */
[----:B------:R-:W-:Y:S01]  /*7070*/  UIADD3 UR22, UP1, UR20, 0x1f0, URZ ;  /* 0x000001f014167890 */ /* 0x000fe2000ff3e03f */
[----:B------:R-:W-:Y:S01]  /*7080*/  R2UR UR12, R2 ;  /* 0x00000000020c72ca */ /* 0x000fe200000e0000 */
[----:B------:R-:W-:Y:S01]  /*7090*/  VIADD R4, R4, 0x1 ;  /* 0x0000000104047836 */ /* 0x000fe20000000000 */
[----:B------:R-:W-:Y:S01]  /*70a0*/  R2UR UR8, R5 ;  /* 0x00000000050872ca */ /* 0x000fe200000e0000 */
[----:B------:R-:W-:Y:S01]  /*70b0*/  UIADD3.X UR23, URZ, UR21, URZ, UP1, !UPT ;  /* 0x000000153f177290 */ /* 0x000fe20008ffe43f */
[----:B------:R-:W-:Y:S01]  /*70c0*/  R2UR UR18, R22 ;  /* 0x00000000161272ca */ /* 0x000fe200000e0000 */
[----:B------:R-:W-:Y:S01]  /*70d0*/  UMOV UR6, 0x0 ;  /* 0x0000000000067882 */ /* 0x000fe20000000000 */
[----:B------:R-:W-:Y:S01]  /*70e0*/  ISETP.GT.AND P3, PT, R14, 0x1, PT ;  /* 0x000000010e00780c */ /* 0x000fe20003f64270 */
[----:B------:R-:W-:Y:S01]  /*70f0*/  UMOV UR7, 0x10000000 ;  /* 0x1000000000077882 */ /* 0x000fe20000000000 */
[C---:B------:R-:W-:Y:S01]  /*7100*/  ISETP.NE.AND P1, PT, R4.reuse, 0x14, PT ;  /* 0x000000140400780c */ /* 0x040fe20003f25270 */
[----:B------:R-:W-:Y:S01]  /*7110*/  UIADD3 UR13, UR5, 0x280, URZ ;  /* 0x00000280050d7890 */ /* 0x000fe2000fffe03f */
[----:B------:R-:W-:Y:S01]  /*7120*/  VIADD R13, R13, 0x20 ;  /* 0x000000200d0d7836 */ /* 0x000fe20000000000 */
[----:B------:R-:W-:Y:S01]  /*7130*/  UIADD3.X UR5, URZ, UR21, URZ, UP0, !UPT ;  /* 0x000000153f057290 */ /* 0x000fe200087fe43f */
[----:B------:R-:W-:Y:S01]  /*7140*/  SEL R10, RZ, 0x1, P1 ;  /* 0x00000001ff0a7807 */ /* 0x000fe20000800000 */
[----:B------:R-:W-:Y:S01]  /*7150*/  UMOV UR24, 0x30000 ;  /* 0x0003000000187882 */ /* 0x000fe20000000000 */
[----:B------:R-:W-:Y:S01]  /*7160*/  SEL R4, R4, RZ, P1 ;  /* 0x000000ff04047207 */ /* 0x000fe20000800000 */
[----:B------:R-:W-:Y:S01]  /*7170*/  UIADD3 UR14, UR8, 0x14280, URZ ;  /* 0x00014280080e7890 */ /* 0x000fe2000fffe03f */
[----:B------:R-:W-:-:S02]  /*7180*/  LOP3.LUT R3, R3, R10, RZ, 0x3c, !PT ;  /* 0x0000000a03037212 */ /* 0x000fc400078e3cff */
[----:B------:R-:W-:Y:S02]  /*7190*/  UMOV UR8, UR13 ;  /* 0x0000000d00087c82 */ /* 0x000fe40008000000 */
[----:B------:R0:W-:Y:S02]  /*71a0*/  UTMALDG.3D [UR8], [UR4], desc[UR6] ;  /* 0x00000608040075b4 */ /* 0x0001e40008011000 */
[----:B0-----:R-:W-:Y:S01]  /*71b0*/  UMOV UR8, UR14 ;  /* 0x0000000e00087c82 */ /* 0x001fe20008000000 */
[----:B------:R-:W-:Y:S02]  /*71c0*/  UMOV UR11, UR18 ;  /* 0x00000012000b7c82 */ /* 0x000fe40008000000 */
[----:B------:R0:W-:Y:S02]  /*71d0*/  UTMALDG.3D.MULTICAST [UR8], [UR22], UR24, desc[UR6] ;  /* 0x00000608160073b4 */ /* 0x0001e40008011818 */
[----:B0-----:R-:W-:Y:S05]  /*71e0*/  @P3 BRA `(.L_x_159) ;  /* 0xfffffffc003c3947 */ /* 0x001fea000383ffff */
.L_x_155:
[----:B------:R-:W-:Y:S05]  /*71f0*/  BSYNC B1 ;  /* 0x0000000000017941 */ /* 0x000fea0003800000 */
.L_x_154:
[----:B------:R-:W2:Y:S01]  /*7200*/  LDL.64 R10, [R1] ;  /* 0x00000000010a7983 */ /* 0x000ea20000100a00 */
[----:B------:R-:W-:Y:S01]  /*7210*/  LOP3.LUT P4, RZ, R8, 0xff, RZ, 0xc0, !PT ;  /* 0x000000ff08ff7812 */ /* 0x000fe2000788c0ff */
[----:B------:R-:W-:Y:S01]  /*7220*/  VIADD R4, R7, UR40 ;  /* 0x0000002807047c36 */ /* 0x000fe20008000000 */
[----:B------:R-:W-:Y:S01]  /*7230*/  ULDC.64 UR4, c[0x0][0x650] ;  /* 0x0001940000047ab9 */ /* 0x000fe20000000a00 */
[----:B------:R-:W-:Y:S01]  /*7240*/  IMAD.U32 R7, RZ, RZ, UR40 ;  /* 0x00000028ff077e24 */ /* 0x000fe2000f8e00ff */
[----:B------:R-:W-:Y:S01]  /*7250*/  UISETP.GE.U32.AND UP0, UPT, UR40, 0x14, UPT ;  /* 0x000000142800788c */ /* 0x000fe2000bf06070 */
[----:B------:R-:W-:Y:S01]  /*7260*/  BSSY B1, `(.L_x_160) ;  /* 0x000006f000017945 */ /* 0x000fe20003800000 */
[----:B------:R-:W-:Y:S01]  /*7270*/  ISETP.GT.U32.AND P1, PT, R4, 0x13, PT ;  /* 0x000000130400780c */ /* 0x000fe20003f24070 */
[----:B------:R-:W-:Y:S01]  /*7280*/  IMAD.MOV.U32 R19, RZ, RZ, -0x1 ;  /* 0xffffffffff137424 */ /* 0x000fe200078e00ff */
[----:B------:R-:W-:Y:S01]  /*7290*/  PRMT R8, RZ, 0x7610, R8 ;  /* 0x00007610ff087816 */ /* 0x000fe20000000008 */
[----:B------:R-:W-:Y:S01]  /*72a0*/  IMAD.MOV.U32 R22, RZ, RZ, -0x1 ;  /* 0xffffffffff167424 */ /* 0x000fe200078e00ff */
[----:B------:R-:W-:-:S02]  /*72b0*/  ISETP.LT.U32.AND P1, PT, R7, 0x14, P1 ;  /* 0x000000140700780c */ /* 0x000fc40000f21070 */
[----:B------:R-:W-:Y:S01]  /*72c0*/  PLOP3.LUT P3, PT, PT, PT, UP0, 0x80, 0x0 ;  /* 0x000000000000781c */ /* 0x000fe20003f6f008 */
[----:B------:R-:W0:Y:S01]  /*72d0*/  @P4 S2R R3, SR_CgaCtaId ;  /* 0x0000000000034919 */ /* 0x000e220000008800 */
[----:B------:R-:W-:-:S04]  /*72e0*/  @P4 MOV R2, 0x400 ;  /* 0x0000040000024802 */ /* 0x000fc80000000f00 */
[----:B0-----:R-:W-:Y:S01]  /*72f0*/  @P4 LEA R5, R3, R2, 0x18 ;  /* 0x0000000203054211 */ /* 0x001fe200078ec0ff */
[----:B------:R-:W-:-:S03]  /*7300*/  IMAD.WIDE.U32 R2, R4, -0x33333333, RZ ;  /* 0xcccccccd04027825 */ /* 0x000fc600078e00ff */
[----:B------:R0:W-:Y:S01]  /*7310*/  @P4 SYNCS.ARRIVE.TRANS64.A1T0 RZ, [R5+URZ+0x178], RZ ;  /* 0x000178ff05ff49a7 */ /* 0x0001e2000810003f */
[----:B------:R-:W-:Y:S01]  /*7320*/  IMAD.MOV.U32 R2, RZ, RZ, -0x1 ;  /* 0xffffffffff027424 */ /* 0x000fe200078e00ff */
[----:B0-----:R-:W-:Y:S02]  /*7330*/  SHF.R.U32.HI R5, RZ, 0x4, R3 ;  /* 0x00000004ff057819 */ /* 0x001fe40000011603 */
[----:B------:R-:W-:-:S03]  /*7340*/  SEL R3, RZ, 0x1, !P1 ;  /* 0x00000001ff037807 */ /* 0x000fc60004800000 */
[----:B------:R-:W-:Y:S01]  /*7350*/  IMAD R7, R5, -0x14, R4 ;  /* 0xffffffec05077824 */ /* 0x000fe200078e0204 */
[----:B------:R-:W-:Y:S02]  /*7360*/  LOP3.LUT R0, R0, R3, RZ, 0x3c, !PT ;  /* 0x0000000300007212 */ /* 0x000fe400078e3cff */
[----:B------:R-:W-:Y:S02]  /*7370*/  PRMT R3, RZ, 0x7610, R3 ;  /* 0x00007610ff037816 */ /* 0x000fe40000000003 */
[----:B------:R-:W-:Y:S02]  /*7380*/  @P3 LOP3.LUT R0, R0, 0x1, R5, 0x78, !PT ;  /* 0x0000000100003812 */ /* 0x000fe400078e7805 */
[----:B--2---:R-:W-:-:S04]  /*7390*/  IADD3 R18, P4, R18, R10, RZ ;  /* 0x0000000a12127210 */ /* 0x004fc80007f9e0ff */
[----:B------:R-:W-:Y:S01]  /*73a0*/  ISETP.GE.U32.AND P1, PT, R18, UR4, PT ;  /* 0x0000000412007c0c */ /* 0x000fe2000bf26070 */
[----:B------:R-:W-:-:S05]  /*73b0*/  IMAD.X R17, R17, 0x1, R23, P4 ;  /* 0x0000000111117824 */ /* 0x000fca00020e0617 */
[----:B------:R-:W-:-:S13]  /*73c0*/  ISETP.GE.U32.AND.EX P1, PT, R17, UR5, PT, P1 ;  /* 0x0000000511007c0c */ /* 0x000fda000bf26110 */
[----:B------:R-:W-:Y:S05]  /*73d0*/  @P1 BRA `(.L_x_161) ;  /* 0x00000004005c1947 */ /* 0x000fea0003800000 */
[----:B------:R-:W0:Y:S01]  /*73e0*/  S2R R12, SR_CTAID.X ;  /* 0x00000000000c7919 */ /* 0x000e220000002500 */
[----:B------:R-:W-:Y:S01]  /*73f0*/  ULDC.64 UR4, c[0x0][0x628] ;  /* 0x00018a0000047ab9 */ /* 0x000fe20000000a00 */
[----:B------:R-:W1:Y:S01]  /*7400*/  LDC R13, c[0x0][0x144] ;  /* 0x00005100ff0d7b82 */ /* 0x000e620000000800 */
[----:B------:R-:W-:Y:S01]  /*7410*/  ISETP.NE.U32.AND P1, PT, RZ, UR4, PT ;  /* 0x00000004ff007c0c */ /* 0x000fe2000bf25070 */
[----:B------:R-:W2:Y:S01]  /*7420*/  S2R R10, SR_CTAID.Y ;  /* 0x00000000000a7919 */ /* 0x000ea20000002600 */
[----:B------:R-:W-:Y:S01]  /*7430*/  ULDC UR7, c[0x0][0x630] ;  /* 0x00018c0000077ab9 */ /* 0x000fe20000000800 */
[----:B------:R-:W-:Y:S01]  /*7440*/  ULDC UR8, c[0x0][0x150] ;  /* 0x0000540000087ab9 */ /* 0x000fe20000000800 */
[----:B------:R-:W-:Y:S01]  /*7450*/  ISETP.NE.AND.EX P1, PT, RZ, UR5, PT, P1 ;  /* 0x00000005ff007c0c */ /* 0x000fe2000bf25310 */
[----:B------:R-:W-:Y:S02]  /*7460*/  IMAD.MOV.U32 R2, RZ, RZ, R18 ;  /* 0x000000ffff027224 */ /* 0x000fe400078e0012 */
[----:B------:R-:W-:Y:S01]  /*7470*/  IMAD.MOV.U32 R3, RZ, RZ, R17 ;  /* 0x000000ffff037224 */ /* 0x000fe200078e0011 */
[----:B0-----:R-:W-:-:S09]  /*7480*/  I2FP.F32.U32 R14, R12 ;  /* 0x0000000c000e7245 */ /* 0x001fd20000201000 */
[----:B------:R-:W-:Y:S05]  /*7490*/  @!P1 BRA `(.L_x_162) ;  /* 0x0000000000289947 */ /* 0x000fea0003800000 */
[----:B------:R-:W-:Y:S02]  /*74a0*/  ULDC UR6, c[0x0][0x634] ;  /* 0x00018d0000067ab9 */ /* 0x000fe40000000800 */
[----:B------:R-:W-:-:S05]  /*74b0*/  IADD3 R3, P1, R18, UR6, RZ ;  /* 0x0000000612037c10 */ /* 0x000fca000ff3e0ff */
[----:B------:R-:W-:-:S04]  /*74c0*/  IMAD.X R11, RZ, RZ, R17, P1 ;  /* 0x000000ffff0b7224 */ /* 0x000fc800008e0611 */
[----:B------:R-:W-:-:S04]  /*74d0*/  IMAD.WIDE.U32 R4, R11, UR4, RZ ;  /* 0x000000040b047c25 */ /* 0x000fc8000f8e00ff */
[----:B------:R-:W-:-:S04]  /*74e0*/  IMAD.WIDE.U32 R4, P1, R3, UR5, R4 ;  /* 0x0000000503047c25 */ /* 0x000fc8000f820004 */
[----:B------:R-:W-:-:S04]  /*74f0*/  IMAD.WIDE.U32 R2, R3, UR4, RZ ;  /* 0x0000000403027c25 */ /* 0x000fc8000f8e00ff */
[----:B------:R-:W-:Y:S01]  /*7500*/  IMAD.MOV.U32 R2, RZ, RZ, R5 ;  /* 0x000000ffff027224 */ /* 0x000fe200078e0005 */
[----:B------:R-:W-:Y:S01]  /*7510*/  IADD3 RZ, P3, R3, R4, RZ ;  /* 0x0000000403ff7210 */ /* 0x000fe20007f7e0ff */
[----:B------:R-:W-:-:S04]  /*7520*/  IMAD.X R3, RZ, RZ, RZ, P1 ;  /* 0x000000ffff037224 */ /* 0x000fc800008e06ff */
[----:B------:R-:W-:-:S08]  /*7530*/  IMAD.WIDE.U32.X R2, R11, UR5, R2, P3 ;  /* 0x000000050b027c25 */ /* 0x000fd000098e0402 */
.L_x_162:
[----:B------:R-:W-:Y:S01]  /*7540*/  FMUL R14, R14, UR8 ;  /* 0x000000080e0e7c20 */ /* 0x000fe20008400000 */
[--C-:B------:R-:W-:Y:S01]  /*7550*/  SHF.R.U64 R11, R2, UR7, R3.reuse ;  /* 0x00000007020b7c19 */ /* 0x100fe20008001203 */
[----:B------:R-:W-:Y:S01]  /*7560*/  ULDC.64 UR4, c[0x0][0x620] ;  /* 0x0001880000047ab9 */ /* 0x000fe20000000a00 */
[----:B------:R-:W-:Y:S01]  /*7570*/  SHF.R.U32.HI R2, RZ, UR7, R3 ;  /* 0x00000007ff027c19 */ /* 0x000fe20008011603 */
[----:B------:R-:W-:Y:S01]  /*7580*/  IMAD.MOV.U32 R3, RZ, RZ, R17 ;  /* 0x000000ffff037224 */ /* 0x000fe200078e0011 */
[----:B------:R-:W-:Y:S01]  /*7590*/  IADD3 R15, P1, RZ, -R11, RZ ;  /* 0x8000000bff0f7210 */ /* 0x000fe20007f3e0ff */
[----:B------:R-:W0:Y:S01]  /*75a0*/  F2I.U32.TRUNC.NTZ R14, R14 ;  /* 0x0000000e000e7305 */ /* 0x000e22000020f000 */
[----:B------:R-:W-:-:S03]  /*75b0*/  ULDC.64 UR6, c[0x0][0x640] ;  /* 0x0001900000067ab9 */ /* 0x000fc60000000a00 */
[----:B------:R-:W-:Y:S01]  /*75c0*/  IMAD.X R2, RZ, RZ, ~R2, P1 ;  /* 0x000000ffff027224 */ /* 0x000fe200008e0e02 */
[----:B------:R-:W-:-:S03]  /*75d0*/  ISETP.NE.U32.AND P1, PT, RZ, UR6, PT ;  /* 0x00000006ff007c0c */ /* 0x000fc6000bf25070 */
[----:B------:R-:W-:Y:S01]  /*75e0*/  IMAD R2, R2, UR4, RZ ;  /* 0x0000000402027c24 */ /* 0x000fe2000f8e02ff */
[----:B------:R-:W-:-:S03]  /*75f0*/  ISETP.NE.AND.EX P1, PT, RZ, UR7, PT, P1 ;  /* 0x00000007ff007c0c */ /* 0x000fc6000bf25310 */
[C---:B------:R-:W-:Y:S01]  /*7600*/  IMAD R5, R15.reuse, UR5, R2 ;  /* 0x000000050f057c24 */ /* 0x040fe2000f8e0202 */
[----:B------:R-:W-:Y:S01]  /*7610*/  ULDC UR5, c[0x0][0x154] ;  /* 0x0000550000057ab9 */ /* 0x000fe20000000800 */
[----:B------:R-:W-:Y:S02]  /*7620*/  IMAD.MOV.U32 R2, RZ, RZ, R18 ;  /* 0x000000ffff027224 */ /* 0x000fe400078e0012 */
[----:B0-----:R-:W-:Y:S02]  /*7630*/  IMAD.MOV R4, RZ, RZ, -R14 ;  /* 0x000000ffff047224 */ /* 0x001fe400078e0a0e */
[----:B------:R-:W-:Y:S01]  /*7640*/  IMAD.WIDE.U32 R2, R15, UR4, R2 ;  /* 0x000000040f027c25 */ /* 0x000fe2000f8e0002 */
[----:B------:R-:W-:-:S03]  /*7650*/  ULDC UR4, c[0x0][0x618] ;  /* 0x0001860000047ab9 */ /* 0x000fc60000000800 */
[----:B-1----:R-:W-:Y:S01]  /*7660*/  IMAD R12, R13, R4, R12 ;  /* 0x000000040d0c7224 */ /* 0x002fe200078e020c */
[----:B--2---:R-:W-:Y:S01]  /*7670*/  I2FP.F32.U32 R4, R10 ;  /* 0x0000000a00047245 */ /* 0x004fe20000201000 */
[----:B------:R-:W0:Y:S01]  /*7680*/  LDC R13, c[0x0][0x148] ;  /* 0x00005200ff0d7b82 */ /* 0x000e220000000800 */
[----:B------:R-:W-:-:S03]  /*7690*/  IMAD.IADD R3, R3, 0x1, R5 ;  /* 0x0000000103037824 */ /* 0x000fc600078e0205 */
[----:B------:R-:W-:Y:S02]  /*76a0*/  FMUL R4, R4, UR5 ;  /* 0x0000000504047c20 */ /* 0x000fe40008400000 */
[--C-:B------:R-:W-:Y:S02]  /*76b0*/  SHF.R.U64 R14, R2, UR4, R3.reuse ;  /* 0x00000004020e7c19 */ /* 0x100fe40008001203 */
[----:B------:R-:W-:Y:S01]  /*76c0*/  SHF.R.U32.HI R3, RZ, UR4, R3 ;  /* 0x00000004ff037c19 */ /* 0x000fe20008011603 */
[----:B------:R1:W2:Y:S01]  /*76d0*/  F2I.U32.TRUNC.NTZ R20, R4 ;  /* 0x0000000400147305 */ /* 0x0002a2000020f000 */
[----:B------:R-:W-:Y:S02]  /*76e0*/  ULDC UR4, c[0x0][0x608] ;  /* 0x0001820000047ab9 */ /* 0x000fe40000000800 */
[--C-:B------:R-:W-:Y:S02]  /*76f0*/  SHF.R.U64 R19, R14, UR4, R3.reuse ;  /* 0x000000040e137c19 */ /* 0x100fe40008001203 */
[----:B------:R-:W-:Y:S01]  /*7700*/  SHF.R.U32.HI R2, RZ, UR4, R3 ;  /* 0x00000004ff027c19 */ /* 0x000fe20008011603 */
[----:B------:R-:W-:-:S03]  /*7710*/  ULDC UR4, c[0x0][0x658] ;  /* 0x0001960000047ab9 */ /* 0x000fc60000000800 */
[--C-:B------:R-:W-:Y:S02]  /*7720*/  SHF.R.U64 R15, R19, UR4, R2.reuse ;  /* 0x00000004130f7c19 */ /* 0x100fe40008001202 */
[----:B------:R-:W-:-:S03]  /*7730*/  SHF.R.U32.HI R21, RZ, UR4, R2 ;  /* 0x00000004ff157c19 */ /* 0x000fc60008011602 */
[----:B------:R-:W-:Y:S02]  /*7740*/  IMAD.MOV.U32 R2, RZ, RZ, R15 ;  /* 0x000000ffff027224 */ /* 0x000fe400078e000f */
[----:B------:R-:W-:Y:S01]  /*7750*/  IMAD.MOV.U32 R3, RZ, RZ, R21 ;  /* 0x000000ffff037224 */ /* 0x000fe200078e0015 */
[----:B-12---:R-:W-:Y:S06]  /*7760*/  @!P1 BRA `(.L_x_163) ;  /* 0x0000000000289947 */ /* 0x006fec0003800000 */
        /* <DEDUP_REMOVED lines=10> */
.L_x_163:
[----:B------:R-:W1:Y:S01]  /*7810*/  LDC R4, c[0x0][0x65c] ;  /* 0x00019700ff047b82 */ /* 0x000e620000000800 */
[----:B------:R-:W-:Y:S01]  /*7820*/  ULDC UR4, c[0x0][0x648] ;  /* 0x0001920000047ab9 */ /* 0x000fe20000000800 */
[----:B------:R-:W-:Y:S01]  /*7830*/  LOP3.LUT R19, R19, UR16, RZ, 0xc0, !PT ;  /* 0x0000001013137c12 */ /* 0x000fe2000f8ec0ff */
[----:B------:R-:W-:Y:S01]  /*7840*/  IMAD.MOV R20, RZ, RZ, -R20 ;  /* 0x000000ffff147224 */ /* 0x000fe200078e0a14 */
[----:B------:R-:W-:Y:S01]  /*7850*/  SHF.R.U64 R2, R2, UR4, R3 ;  /* 0x0000000402027c19 */ /* 0x000fe20008001203 */
[----:B------:R-:W-:Y:S01]  /*7860*/  ULDC UR4, c[0x0][0x638] ;  /* 0x00018e0000047ab9 */ /* 0x000fe20000000800 */
[----:B------:R-:W-:Y:S01]  /*7870*/  LOP3.LUT R14, R14, UR15, RZ, 0xc0, !PT ;  /* 0x0000000f0e0e7c12 */ /* 0x000fe2000f8ec0ff */
[----:B------:R-:W-:Y:S01]  /*7880*/  ULDC UR5, c[0x0][0x610] ;  /* 0x0001840000057ab9 */ /* 0x000fe20000000800 */
[----:B------:R-:W-:Y:S02]  /*7890*/  IMAD.MOV.U32 R3, RZ, RZ, 0x1 ;  /* 0x00000001ff037424 */ /* 0x000fe400078e00ff */
[----:B------:R-:W-:Y:S01]  /*78a0*/  IMAD R19, R2, UR17, R19 ;  /* 0x0000001102137c24 */ /* 0x000fe2000f8e0213 */
[----:B-1----:R-:W-:Y:S01]  /*78b0*/  ISETP.NE.AND P1, PT, R4, 0x1, PT ;  /* 0x000000010400780c */ /* 0x002fe20003f25270 */
[----:B------:R-:W-:-:S02]  /*78c0*/  IMAD.MOV R4, RZ, RZ, -R2 ;  /* 0x000000ffff047224 */ /* 0x000fc400078e0a02 */
[----:B------:R-:W-:Y:S02]  /*78d0*/  IMAD.MOV.U32 R2, RZ, RZ, R11 ;  /* 0x000000ffff027224 */ /* 0x000fe400078e000b */
[----:B------:R-:W-:Y:S01]  /*78e0*/  IMAD R15, R4, UR4, R15 ;  /* 0x00000004040f7c24 */ /* 0x000fe2000f8e020f */
[----:B------:R-:W-:-:S03]  /*78f0*/  ULDC UR4, c[0x0][0x600] ;  /* 0x0001800000047ab9 */ /* 0x000fc60000000800 */
[----:B------:R-:W-:-:S04]  /*7900*/  IMAD R15, R15, UR4, R14 ;  /* 0x000000040f0f7c24 */ /* 0x000fc8000f8e020e */
[----:B0-----:R-:W-:-:S04]  /*7910*/  @P1 IMAD R12, R13, R20, R10 ;  /* 0x000000140d0c1224 */ /* 0x001fc800078e020a */
[----:B------:R-:W-:-:S05]  /*7920*/  IMAD R12, R19, UR5, R12 ;  /* 0x00000005130c7c24 */ /* 0x000fca000f8e020c */
[----:B------:R-:W-:Y:S02]  /*7930*/  SEL R22, R15, R12, !P1 ;  /* 0x0000000c0f167207 */ /* 0x000fe40004800000 */
[----:B------:R-:W-:-:S07]  /*7940*/  SEL R19, R12, R15, !P1 ;  /* 0x0000000f0c137207 */ /* 0x000fce0004800000 */
.L_x_161:
[----:B------:R-:W-:Y:S05]  /*7950*/  BSYNC B1 ;  /* 0x0000000000017941 */ /* 0x000fea0003800000 */
.L_x_160:
[----:B------:R-:W-:-:S13]  /*7960*/  LOP3.LUT P1, RZ, R3, 0xff, RZ, 0xc0, !PT ;  /* 0x000000ff03ff7812 */ /* 0x000fda000782c0ff */
[----:B------:R-:W-:Y:S05]  /*7970*/  @P1 BRA `(.L_x_164) ;  /* 0xfffffff400201947 */ /* 0x000fea000383ffff */
[----:B------:R-:W-:Y:S05]  /*7980*/  BSYNC B0 ;  /* 0x0000000000007941 */ /* 0x000fea0003800000 */
.L_x_152:
[----:B------:R-:W-:-:S03]  /*7990*/  UMOV UR4, 0xffffffff ;  /* 0xffffffff00047882 */ /* 0x000fc60000000000 */
[----:B------:R-:W-:Y:S05]  /*79a0*/  BRA.DIV UR4, `(.L_x_165) ;  /* 0x0000000e04807947 */ /* 0x000fea000b800000 */
[----:B------:R-:W-:-:S13]  /*79b0*/  ELECT P6, URZ, PT ;  /* 0x00000000003f782f */ /* 0x000fda00038c0000 */
.L_x_197:
[----:B------:R-:W-:Y:S04]  /*79c0*/  BSSY B0, `(.L_x_166) ;  /* 0x00000bb000007945 */ /* 0x000fe80003800000 */
[----:B------:R-:W-:Y:S05]  /*79d0*/  @!P6 BRA `(.L_x_167) ;  /* 0x0000000800e4e947 */ /* 0x000fea0003800000 */
[----:B------:R-:W-:-:S04]  /*79e0*/  LOP3.LUT R16, R16, 0x2, RZ, 0xfc, !PT ;  /* 0x0000000210107812 */ /* 0x000fc800078efcff */
[----:B------:R-:W-:-:S13]  /*79f0*/  ISETP.NE.AND P0, PT, R16, 0x3, PT ;  /* 0x000000031000780c */ /* 0x000fda0003f05270 */
[----:B------:R-:W-:Y:S05]  /*7a00*/  @!P0 BRA `(.L_x_168) ;  /* 0x0000000000048947 */ /* 0x000fea0003800000 */
[----:B------:R-:W-:Y:S01]  /*7a10*/  BPT.TRAP 0x1 ;  /* 0x000000040000795c */ /* 0x000fe20000300000 */
.L_x_168:
[----:B------:R-:W0:Y:S01]  /*7a20*/  S2R R3, SR_CgaCtaId ;  /* 0x0000000000037919 */ /* 0x000e220000008800 */
[----:B------:R-:W-:Y:S02]  /*7a30*/  MOV R2, 0x400 ;  /* 0x0000040000027802 */ /* 0x000fe40000000f00 */
[----:B------:R-:W-:Y:S02]  /*7a40*/  SHF.L.U32 R4, R0, 0x1f, RZ ;  /* 0x0000001f00047819 */ /* 0x000fe400000006ff */
[----:B0-----:R-:W-:-:S05]  /*7a50*/  LEA R2, R3, R2, 0x18 ;  /* 0x0000000203027211 */ /* 0x001fca00078ec0ff */
[----:B------:R-:W-:-:S04]  /*7a60*/  VIADD R2, R2, 0xa0 ;  /* 0x000000a002027836 */ /* 0x000fc80000000000 */
[C---:B------:R-:W-:Y:S02]  /*7a70*/  IMAD R9, R7.reuse, 0x8, R2 ;  /* 0x0000000807097824 */ /* 0x040fe400078e0202 */
[----:B------:R-:W-:Y:S02]  /*7a80*/  VIADD R7, R7, 0x1 ;  /* 0x0000000107077836 */ /* 0x000fe40000000000 */
[----:B------:R-:W0:Y:S03]  /*7a90*/  SYNCS.PHASECHK.TRANS64.TRYWAIT P0, [R9+URZ], R4 ;  /* 0x00000004090075a7 */ /* 0x000e26000800017f */
[----:B------:R-:W-:-:S04]  /*7aa0*/  ISETP.NE.AND P1, PT, R7, 0x14, PT ;  /* 0x000000140700780c */ /* 0x000fc80003f25270 */
[----:B------:R-:W-:Y:S02]  /*7ab0*/  SEL R3, RZ, 0x1, P1 ;  /* 0x00000001ff037807 */ /* 0x000fe40000800000 */
[----:B------:R-:W-:Y:S02]  /*7ac0*/  SEL R7, R7, RZ, P1 ;  /* 0x000000ff07077207 */ /* 0x000fe40000800000 */
[----:B------:R-:W-:-:S03]  /*7ad0*/  LOP3.LUT R6, R0, R3, RZ, 0x3c, !PT ;  /* 0x0000000300067212 */ /* 0x000fc600078e3cff */
[----:B------:R-:W-:Y:S01]  /*7ae0*/  IMAD R8, R7, 0x8, R2 ;  /* 0x0000000807087824 */ /* 0x000fe200078e0202 */
[----:B------:R-:W-:Y:S01]  /*7af0*/  SHF.L.U32 R5, R6, 0x1f, RZ ;  /* 0x0000001f06057819 */ /* 0x000fe200000006ff */
[----:B0-----:R-:W-:Y:S06]  /*7b00*/  @!P0 BRA `(.L_x_169) ;  /* 0x0000000c00488947 */ /* 0x001fec0003800000 */
.L_x_198:
[----:B------:R-:W1:Y:S01]  /*7b10*/  SYNCS.PHASECHK.TRANS64.TRYWAIT P0, [R8+URZ], R5 ;  /* 0x00000005080075a7 */ /* 0x000e62000800017f */
[----:B------:R-:W-:-:S05]  /*7b20*/  VIADD R0, R7, 0x1 ;  /* 0x0000000107007836 */ /* 0x000fca0000000000 */
[----:B------:R-:W-:-:S04]  /*7b30*/  ISETP.NE.AND P1, PT, R0, 0x14, PT ;  /* 0x000000140000780c */ /* 0x000fc80003f25270 */
[----:B------:R-:W-:Y:S02]  /*7b40*/  SEL R3, RZ, 0x1, P1 ;  /* 0x00000001ff037807 */ /* 0x000fe40000800000 */
[----:B------:R-:W-:Y:S02]  /*7b50*/  SEL R7, R0, RZ, P1 ;  /* 0x000000ff00077207 */ /* 0x000fe40000800000 */
[----:B------:R-:W-:-:S03]  /*7b60*/  LOP3.LUT R6, R6, R3, RZ, 0x3c, !PT ;  /* 0x0000000306067212 */ /* 0x000fc600078e3cff */
[----:B0-----:R-:W-:Y:S01]  /*7b70*/  IMAD R9, R7, 0x8, R2 ;  /* 0x0000000807097824 */ /* 0x001fe200078e0202 */
[----:B------:R-:W-:Y:S01]  /*7b80*/  SHF.L.U32 R4, R6, 0x1f, RZ ;  /* 0x0000001f06047819 */ /* 0x000fe200000006ff */
[----:B-1----:R-:W-:Y:S06]  /*7b90*/  @!P0 BRA `(.L_x_170) ;  /* 0x0000000c00388947 */ /* 0x002fec0003800000 */
.L_x_199:
        /* <DEDUP_REMOVED lines=9> */
.L_x_200:
        /* <DEDUP_REMOVED lines=9> */
.L_x_201:
        /* <DEDUP_REMOVED lines=9> */
.L_x_202:
        /* <DEDUP_REMOVED lines=9> */
.L_x_203:
        /* <DEDUP_REMOVED lines=9> */
.L_x_204:
        /* <DEDUP_REMOVED lines=9> */
.L_x_205:
        /* <DEDUP_REMOVED lines=9> */
.L_x_206:
        /* <DEDUP_REMOVED lines=9> */
.L_x_207:
        /* <DEDUP_REMOVED lines=9> */
.L_x_208:
        /* <DEDUP_REMOVED lines=9> */
.L_x_209:
        /* <DEDUP_REMOVED lines=9> */
.L_x_210:
        /* <DEDUP_REMOVED lines=9> */
.L_x_211:
        /* <DEDUP_REMOVED lines=9> */
.L_x_212:
        /* <DEDUP_REMOVED lines=9> */
.L_x_213:
        /* <DEDUP_REMOVED lines=9> */
.L_x_214:
[----:B------:R-:W1:Y:S01]  /*8410*/  SYNCS.PHASECHK.TRANS64.TRYWAIT P0, [R8+URZ], R5 ;  /* 0x00000005080075a7 */ /* 0x000e62000800017f */
[----:B------:R-:W-:-:S05]  /*8420*/  VIADD R0, R7, 0x1 ;  /* 0x0000000107007836 */ /* 0x000fca0000000000 */
[----:B------:R-:W-:-:S04]  /*8430*/  ISETP.NE.AND P1, PT, R0, 0x14, PT ;  /* 0x000000140000780c */ /* 0x000fc80003f25270 */
[----:B------:R-:W-:Y:S02]  /*8440*/  SEL R3, RZ, 0x1, P1 ;  /* 0x00000001ff037807 */ /* 0x000fe40000800000 */
[----:B------:R-:W-:Y:S02]  /*8450*/  SEL R7, R0, RZ, P1 ;  /* 0x000000ff00077207 */ /* 0x000fe40000800000 */
[----:B0-----:R-:W-:-:S03]  /*8460*/  LOP3.LUT R9, R6, R3, RZ, 0x3c, !PT ;  /* 0x0000000306097212 */ /* 0x001fc600078e3cff */
[----:B------:R-:W-:Y:S01]  /*8470*/  IMAD R11, R7, 0x8, R2 ;  /* 0x00000008070b7824 */ /* 0x000fe200078e0202 */
[----:B------:R-:W-:Y:S01]  /*8480*/  SHF.L.U32 R6, R9, 0x1f, RZ ;  /* 0x0000001f09067819 */ /* 0x000fe200000006ff */
[----:B-1----:R-:W-:Y:S06]  /*8490*/  @!P0 BRA `(.L_x_186) ;  /* 0x0000000800388947 */ /* 0x002fec0003800000 */
.L_x_215:
[----:B------:R-:W1:Y:S01]  /*84a0*/  SYNCS.PHASECHK.TRANS64.TRYWAIT P0, [R11+URZ], R6 ;  /* 0x000000060b0075a7 */ /* 0x000e62000800017f */
[----:B------:R-:W-:-:S05]  /*84b0*/  VIADD R0, R7, 0x1 ;  /* 0x0000000107007836 */ /* 0x000fca0000000000 */
[----:B------:R-:W-:-:S04]  /*84c0*/  ISETP.NE.AND P1, PT, R0, 0x14, PT ;  /* 0x000000140000780c */ /* 0x000fc80003f25270 */
[----:B------:R-:W-:Y:S02]  /*84d0*/  SEL R4, RZ, 0x1, P1 ;  /* 0x00000001ff047807 */ /* 0x000fe40000800000 */
[----:B------:R-:W-:Y:S02]  /*84e0*/  SEL R3, R0, RZ, P1 ;  /* 0x000000ff00037207 */ /* 0x000fe40000800000 */
[----:B------:R-:W-:Y:S01]  /*84f0*/  LOP3.LUT R0, R9, R4, RZ, 0x3c, !PT ;  /* 0x0000000409007212 */ /* 0x000fe200078e3cff */
[----:B-1----:R-:W-:Y:S06]  /*8500*/  @!P0 BRA `(.L_x_187) ;  /* 0x0000000800308947 */ /* 0x002fec0003800000 */
.L_x_216:
[----:B------:R-:W-:Y:S01]  /*8510*/  IMAD R3, R3, 0x8, R2 ;  /* 0x0000000803037824 */ /* 0x000fe200078e0202 */
[----:B------:R-:W-:-:S07]  /*8520*/  SHF.L.U32 R0, R0, 0x1f, RZ ;  /* 0x0000001f00007819 */ /* 0x000fce00000006ff */
.L_x_188:
[----:B--2---:R2:W3:Y:S02]  /*8530*/  SYNCS.PHASECHK.TRANS64.TRYWAIT P0, [R3+URZ], R0 ;  /* 0x00000000030075a7 */ /* 0x0044e4000800017f */
[----:B---3--:R-:W-:Y:S05]  /*8540*/  @!P0 NANOSLEEP.SYNCS 0x989680 ;  /* 0x009896800000895d */ /* 0x008fea0003900000 */
[----:B------:R-:W3:Y:S02]  /*8550*/  @!P0 SYNCS.PHASECHK.TRANS64 P0, [R3+URZ], R0 ;  /* 0x00000000030085a7 */ /* 0x000ee4000800007f */
[----:B---3--:R-:W-:Y:S05]  /*8560*/  @!P0 BRA `(.L_x_188) ;  /* 0xfffffffc00f08947 */ /* 0x008fea000383ffff */
.L_x_167:
[----:B------:R-:W-:Y:S05]  /*8570*/  BSYNC B0 ;  /* 0x0000000000007941 */ /* 0x000fea0003800000 */
.L_x_166:
[----:B------:R-:W-:Y:S05]  /*8580*/  EXIT ;  /* 0x000000000000794d */ /* 0x000fea0003800000 */
.L_x_20:
[----:B-1----:R1:W2:Y:S02]  /*8590*/  SYNCS.PHASECHK.TRANS64.TRYWAIT P0, [R89+URZ], R0 ;  /* 0x00000000590075a7 */ /* 0x0022a4000800017f */
[----:B--2---:R-:W-:Y:S05]  /*85a0*/  @!P0 NANOSLEEP.SYNCS 0x989680 ;  /* 0x009896800000895d */ /* 0x004fea0003900000 */
[----:B------:R-:W2:Y:S02]  /*85b0*/  @!P0 SYNCS.PHASECHK.TRANS64 P0, [R89+URZ], R0 ;  /* 0x00000000590085a7 */ /* 0x000ea4000800007f */
[----:B--2---:R-:W-:Y:S05]  /*85c0*/  @!P0 BRA `(.L_x_20) ;  /* 0xfffffffc00f08947 */ /* 0x004fea000383ffff */
[----:B------:R-:W-:Y:S05]  /*85d0*/  BRA `(.L_x_189) ;  /* 0xffffff9000ec7947 */ /* 0x000fea000383ffff */
.L_x_25:
[----:B--2---:R2:W3:Y:S02]  /*85e0*/  SYNCS.PHASECHK.TRANS64.TRYWAIT P1, [R3+URZ], R0 ;  /* 0x00000000030075a7 */ /* 0x0044e4000802017f */
[----:B---3--:R-:W-:Y:S05]  /*85f0*/  @!P1 NANOSLEEP.SYNCS 0x989680 ;  /* 0x009896800000995d */ /* 0x008fea0003900000 */
[----:B------:R-:W3:Y:S02]  /*8600*/  @!P1 SYNCS.PHASECHK.TRANS64 P1, [R3+URZ], R0 ;  /* 0x00000000030095a7 */ /* 0x000ee4000802007f */
[----:B---3--:R-:W-:Y:S05]  /*8610*/  @!P1 BRA `(.L_x_25) ;  /* 0xfffffffc00f09947 */ /* 0x008fea000383ffff */
[----:B------:R-:W-:Y:S05]  /*8620*/  BRA `(.L_x_24) ;  /* 0xffffff9400507947 */ /* 0x000fea000383ffff */
.L_x_30:
[----:B--2---:R-:W-:-:S04]  /*8630*/  IMAD.U32 R5, RZ, RZ, UR5 ;  /* 0x00000005ff057e24 */ /* 0x004fc8000f8e00ff */
[----:B------:R2:W3:Y:S03]  /*8640*/  SYNCS.PHASECHK.TRANS64.TRYWAIT P1, [R5+URZ], R4 ;  /* 0x00000004050075a7 */ /* 0x0004e6000802017f */
[----:B---3--:R-:W-:Y:S05]  /*8650*/  @!P1 NANOSLEEP.SYNCS 0x989680 ;  /* 0x009896800000995d */ /* 0x008fea0003900000 */
[----:B------:R-:W3:Y:S02]  /*8660*/  @!P1 SYNCS.PHASECHK.TRANS64 P1, [R5+URZ], R4 ;  /* 0x00000004050095a7 */ /* 0x000ee4000802007f */
[----:B---3--:R-:W-:Y:S05]  /*8670*/  @!P1 BRA `(.L_x_30) ;  /* 0xfffffffc00ec9947 */ /* 0x008fea000383ffff */
[----:B------:R-:W-:Y:S05]  /*8680*/  BRA `(.L_x_29) ;  /* 0xffffff9800f07947 */ /* 0x000fea000383ffff */
.L_x_36:
[----:B0-----:R0:W1:Y:S02]  /*8690*/  SYNCS.PHASECHK.TRANS64.TRYWAIT P0, [R89+URZ+0x10], R0 ;  /* 0x00001000590075a7 */ /* 0x001064000800017f */
[----:B-1----:R-:W-:Y:S05]  /*86a0*/  @!P0 NANOSLEEP.SYNCS 0x989680 ;  /* 0x009896800000895d */ /* 0x002fea0003900000 */
[----:B------:R-:W1:Y:S02]  /*86b0*/  @!P0 SYNCS.PHASECHK.TRANS64 P0, [R89+URZ+0x10], R0 ;  /* 0x00001000590085a7 */ /* 0x000e64000800007f */
[----:B-1----:R-:W-:Y:S05]  /*86c0*/  @!P0 BRA `(.L_x_36) ;  /* 0xfffffffc00f08947 */ /* 0x002fea000383ffff */
[----:B------:R-:W-:Y:S05]  /*86d0*/  BRA `(.L_x_190) ;  /* 0xffffffa400247947 */ /* 0x000fea000383ffff */
.L_x_153:
[----:B------:R-:W-:Y:S01]  /*86e0*/  BSSY B1, `(.L_x_191) ;  /* 0x0000006000017945 */ /* 0x000fe20003800000 */
[----:B------:R-:W-:-:S07]  /*86f0*/  IMAD.MOV.U32 R15, RZ, RZ, -0x1 ;  /* 0xffffffffff0f7424 */ /* 0x000fce00078e00ff */
[----:B-----5:R-:W-:Y:S05]  /*8700*/  WARPSYNC.COLLECTIVE R15, `(.L_x_192) ;  /* 0x000000000f0c7348 */ /* 0x020fea0003c00000 */
[----:B------:R-:W-:Y:S02]  /*8710*/  ELECT P6, UR62, PT ;  /* 0x00000000003e782f */ /* 0x000fe400038c0000 */
[----:B------:R-:W-:Y:S01]  /*8720*/  MOV R14, UR62 ;  /* 0x0000003e000e7c02 */ /* 0x000fe20008000f00 */
[----:B-----5:R-:W-:Y:S10]  /*8730*/  ENDCOLLECTIVE ;  /* 0x000000000000791b */ /* 0x020ff40003800000 */
.L_x_192:
[----:B------:R-:W-:Y:S05]  /*8740*/  BSYNC B1 ;  /* 0x0000000000017941 */ /* 0x000fea0003800000 */
.L_x_191:
[----:B------:R-:W-:Y:S05]  /*8750*/  BRA `(.L_x_193) ;  /* 0xffffffe400b47947 */ /* 0x000fea000383ffff */
.L_x_156:
[----:B-1----:R1:W2:Y:S02]  /*8760*/  SYNCS.PHASECHK.TRANS64.TRYWAIT P1, [R12+URZ+0xa0], R5 ;  /* 0x0000a0050c0075a7 */ /* 0x0022a4000802017f */
[----:B--2---:R-:W-:Y:S05]  /*8770*/  @!P1 NANOSLEEP.SYNCS 0x989680 ;  /* 0x009896800000995d */ /* 0x004fea0003900000 */
[----:B------:R-:W2:Y:S02]  /*8780*/  @!P1 SYNCS.PHASECHK.TRANS64 P1, [R12+URZ+0xa0], R5 ;  /* 0x0000a0050c0095a7 */ /* 0x000ea4000802007f */
[----:B--2---:R-:W-:Y:S05]  /*8790*/  @!P1 BRA `(.L_x_156) ;  /* 0xfffffffc00f09947 */ /* 0x004fea000383ffff */
[----:B------:R-:W-:Y:S05]  /*87a0*/  BRA `(.L_x_194) ;  /* 0xffffffe400ec7947 */ /* 0x000fea000383ffff */
.L_x_165:
[----:B------:R-:W-:Y:S01]  /*87b0*/  BSSY B0, `(.L_x_195) ;  /* 0x0000006000007945 */ /* 0x000fe20003800000 */
[----:B------:R-:W-:-:S07]  /*87c0*/  IMAD.MOV.U32 R15, RZ, RZ, -0x1 ;  /* 0xffffffffff0f7424 */ /* 0x000fce00078e00ff */
[----:B-----5:R-:W-:Y:S05]  /*87d0*/  WARPSYNC.COLLECTIVE R15, `(.L_x_196) ;  /* 0x000000000f0c7348 */ /* 0x020fea0003c00000 */
[----:B------:R-:W-:Y:S02]  /*87e0*/  ELECT P6, UR62, PT ;  /* 0x00000000003e782f */ /* 0x000fe400038c0000 */
[----:B------:R-:W-:Y:S01]  /*87f0*/  MOV R14, UR62 ;  /* 0x0000003e000e7c02 */ /* 0x000fe20008000f00 */
[----:B-----5:R-:W-:Y:S10]  /*8800*/  ENDCOLLECTIVE ;  /* 0x000000000000791b */ /* 0x020ff40003800000 */
.L_x_196:
[----:B------:R-:W-:Y:S05]  /*8810*/  BSYNC B0 ;  /* 0x0000000000007941 */ /* 0x000fea0003800000 */
.L_x_195:
[----:B------:R-:W-:Y:S05]  /*8820*/  BRA `(.L_x_197) ;  /* 0xfffffff000647947 */ /* 0x000fea000383ffff */
.L_x_169:
[----:B0-----:R0:W1:Y:S02]  /*8830*/  SYNCS.PHASECHK.TRANS64.TRYWAIT P0, [R9+URZ], R4 ;  /* 0x00000004090075a7 */ /* 0x001064000800017f */
[----:B-1----:R-:W-:Y:S05]  /*8840*/  @!P0 NANOSLEEP.SYNCS 0x989680 ;  /* 0x009896800000895d */ /* 0x002fea0003900000 */
[----:B------:R-:W1:Y:S02]  /*8850*/  @!P0 SYNCS.PHASECHK.TRANS64 P0, [R9+URZ], R4 ;  /* 0x00000004090085a7 */ /* 0x000e64000800007f */
[----:B-1----:R-:W-:Y:S05]  /*8860*/  @!P0 BRA `(.L_x_169) ;  /* 0xfffffffc00f08947 */ /* 0x002fea000383ffff */
[----:B------:R-:W-:Y:S05]  /*8870*/  BRA `(.L_x_198) ;  /* 0xfffffff000a47947 */ /* 0x000fea000383ffff */
.L_x_170:
[----:B0-----:R0:W1:Y:S02]  /*8880*/  SYNCS.PHASECHK.TRANS64.TRYWAIT P0, [R8+URZ], R5 ;  /* 0x00000005080075a7 */ /* 0x001064000800017f */
[----:B-1----:R-:W-:Y:S05]  /*8890*/  @!P0 NANOSLEEP.SYNCS 0x989680 ;  /* 0x009896800000895d */ /* 0x002fea0003900000 */
[----:B------:R-:W1:Y:S02]  /*88a0*/  @!P0 SYNCS.PHASECHK.TRANS64 P0, [R8+URZ], R5 ;  /* 0x00000005080085a7 */ /* 0x000e64000800007f */
[----:B-1----:R-:W-:Y:S05]  /*88b0*/  @!P0 BRA `(.L_x_170) ;  /* 0xfffffffc00f08947 */ /* 0x002fea000383ffff */
[----:B------:R-:W-:Y:S05]  /*88c0*/  BRA `(.L_x_199) ;  /* 0xfffffff000b47947 */ /* 0x000fea000383ffff */
.L_x_171:
[----:B0-----:R0:W1:Y:S02]  /*88d0*/  SYNCS.PHASECHK.TRANS64.TRYWAIT P0, [R9+URZ], R4 ;  /* 0x00000004090075a7 */ /* 0x001064000800017f */
[----:B-1----:R-:W-:Y:S05]  /*88e0*/  @!P0 NANOSLEEP.SYNCS 0x989680 ;  /* 0x009896800000895d */ /* 0x002fea0003900000 */
[----:B------:R-:W1:Y:S02]  /*88f0*/  @!P0 SYNCS.PHASECHK.TRANS64 P0, [R9+URZ], R4 ;  /* 0x00000004090085a7 */ /* 0x000e64000800007f */
[----:B-1----:R-:W-:Y:S05]  /*8900*/  @!P0 BRA `(.L_x_171) ;  /* 0xfffffffc00f08947 */ /* 0x002fea000383ffff */
[----:B------:R-:W-:Y:S05]  /*8910*/  BRA `(.L_x_200) ;  /* 0xfffffff000c47947 */ /* 0x000fea000383ffff */
.L_x_172:
[----:B0-----:R0:W1:Y:S02]  /*8920*/  SYNCS.PHASECHK.TRANS64.TRYWAIT P0, [R8+URZ], R5 ;  /* 0x00000005080075a7 */ /* 0x001064000800017f */
[----:B-1----:R-:W-:Y:S05]  /*8930*/  @!P0 NANOSLEEP.SYNCS 0x989680 ;  /* 0x009896800000895d */ /* 0x002fea0003900000 */
[----:B------:R-:W1:Y:S02]  /*8940*/  @!P0 SYNCS.PHASECHK.TRANS64 P0, [R8+URZ], R5 ;  /* 0x00000005080085a7 */ /* 0x000e64000800007f */
[----:B-1----:R-:W-:Y:S05]  /*8950*/  @!P0 BRA `(.L_x_172) ;  /* 0xfffffffc00f08947 */ /* 0x002fea000383ffff */
[----:B------:R-:W-:Y:S05]  /*8960*/  BRA `(.L_x_201) ;  /* 0xfffffff000d47947 */ /* 0x000fea000383ffff */
.L_x_173:
[----:B0-----:R0:W1:Y:S02]  /*8970*/  SYNCS.PHASECHK.TRANS64.TRYWAIT P0, [R9+URZ], R4 ;  /* 0x00000004090075a7 */ /* 0x001064000800017f */
[----:B-1----:R-:W-:Y:S05]  /*8980*/  @!P0 NANOSLEEP.SYNCS 0x989680 ;  /* 0x009896800000895d */ /* 0x002fea0003900000 */
[----:B------:R-:W1:Y:S02]  /*8990*/  @!P0 SYNCS.PHASECHK.TRANS64 P0, [R9+URZ], R4 ;  /* 0x00000004090085a7 */ /* 0x000e64000800007f */
[----:B-1----:R-:W-:Y:S05]  /*89a0*/  @!P0 BRA `(.L_x_173) ;  /* 0xfffffffc00f08947 */ /* 0x002fea000383ffff */
[----:B------:R-:W-:Y:S05]  /*89b0*/  BRA `(.L_x_202) ;  /* 0xfffffff000e47947 */ /* 0x000fea000383ffff */
.L_x_174:
[----:B0-----:R0:W1:Y:S02]  /*89c0*/  SYNCS.PHASECHK.TRANS64.TRYWAIT P0, [R8+URZ], R5 ;  /* 0x00000005080075a7 */ /* 0x001064000800017f */
[----:B-1----:R-:W-:Y:S05]  /*89d0*/  @!P0 NANOSLEEP.SYNCS 0x989680 ;  /* 0x009896800000895d */ /* 0x002fea0003900000 */
[----:B------:R-:W1:Y:S02]  /*89e0*/  @!P0 SYNCS.PHASECHK.TRANS64 P0, [R8+URZ], R5 ;  /* 0x00000005080085a7 */ /* 0x000e64000800007f */
[----:B-1----:R-:W-:Y:S05]  /*89f0*/  @!P0 BRA `(.L_x_174) ;  /* 0xfffffffc00f08947 */ /* 0x002fea000383ffff */
[----:B------:R-:W-:Y:S05]  /*8a00*/  BRA `(.L_x_203) ;  /* 0xfffffff000f47947 */ /* 0x000fea000383ffff */
.L_x_175:
[----:B0-----:R0:W1:Y:S02]  /*8a10*/  SYNCS.PHASECHK.TRANS64.TRYWAIT P0, [R9+URZ], R4 ;  /* 0x00000004090075a7 */ /* 0x001064000800017f */
[----:B-1----:R-:W-:Y:S05]  /*8a20*/  @!P0 NANOSLEEP.SYNCS 0x989680 ;  /* 0x009896800000895d */ /* 0x002fea0003900000 */
[----:B------:R-:W1:Y:S02]  /*8a30*/  @!P0 SYNCS.PHASECHK.TRANS64 P0, [R9+URZ], R4 ;  /* 0x00000004090085a7 */ /* 0x000e64000800007f */
[----:B-1----:R-:W-:Y:S05]  /*8a40*/  @!P0 BRA `(.L_x_175) ;  /* 0xfffffffc00f08947 */ /* 0x002fea000383ffff */
[----:B------:R-:W-:Y:S05]  /*8a50*/  BRA `(.L_x_204) ;  /* 0xfffffff400047947 */ /* 0x000fea000383ffff */
.L_x_176:
[----:B0-----:R0:W1:Y:S02]  /*8a60*/  SYNCS.PHASECHK.TRANS64.TRYWAIT P0, [R8+URZ], R5 ;  /* 0x00000005080075a7 */ /* 0x001064000800017f */
[----:B-1----:R-:W-:Y:S05]  /*8a70*/  @!P0 NANOSLEEP.SYNCS 0x989680 ;  /* 0x009896800000895d */ /* 0x002fea0003900000 */
[----:B------:R-:W1:Y:S02]  /*8a80*/  @!P0 SYNCS.PHASECHK.TRANS64 P0, [R8+URZ], R5 ;  /* 0x00000005080085a7 */ /* 0x000e64000800007f */
[----:B-1----:R-:W-:Y:S05]  /*8a90*/  @!P0 BRA `(.L_x_176) ;  /* 0xfffffffc00f08947 */ /* 0x002fea000383ffff */
[----:B------:R-:W-:Y:S05]  /*8aa0*/  BRA `(.L_x_205) ;  /* 0xfffffff400147947 */ /* 0x000fea000383ffff */
.L_x_177:
[----:B0-----:R0:W1:Y:S02]  /*8ab0*/  SYNCS.PHASECHK.TRANS64.TRYWAIT P0, [R9+URZ], R4 ;  /* 0x00000004090075a7 */ /* 0x001064000800017f */
[----:B-1----:R-:W-:Y:S05]  /*8ac0*/  @!P0 NANOSLEEP.SYNCS 0x989680 ;  /* 0x009896800000895d */ /* 0x002fea0003900000 */
[----:B------:R-:W1:Y:S02]  /*8ad0*/  @!P0 SYNCS.PHASECHK.TRANS64 P0, [R9+URZ], R4 ;  /* 0x00000004090085a7 */ /* 0x000e64000800007f */
[----:B-1----:R-:W-:Y:S05]  /*8ae0*/  @!P0 BRA `(.L_x_177) ;  /* 0xfffffffc00f08947 */ /* 0x002fea000383ffff */
[----:B------:R-:W-:Y:S05]  /*8af0*/  BRA `(.L_x_206) ;  /* 0xfffffff400247947 */ /* 0x000fea000383ffff */
.L_x_178:
[----:B0-----:R0:W1:Y:S02]  /*8b00*/  SYNCS.PHASECHK.TRANS64.TRYWAIT P0, [R8+URZ], R5 ;  /* 0x00000005080075a7 */ /* 0x001064000800017f */
[----:B-1----:R-:W-:Y:S05]  /*8b10*/  @!P0 NANOSLEEP.SYNCS 0x989680 ;  /* 0x009896800000895d */ /* 0x002fea0003900000 */
[----:B------:R-:W1:Y:S02]  /*8b20*/  @!P0 SYNCS.PHASECHK.TRANS64 P0, [R8+URZ], R5 ;  /* 0x00000005080085a7 */ /* 0x000e64000800007f */
[----:B-1----:R-:W-:Y:S05]  /*8b30*/  @!P0 BRA `(.L_x_178) ;  /* 0xfffffffc00f08947 */ /* 0x002fea000383ffff */
[----:B------:R-:W-:Y:S05]  /*8b40*/  BRA `(.L_x_207) ;  /* 0xfffffff400347947 */ /* 0x000fea000383ffff */
.L_x_179:
[----:B0-----:R0:W1:Y:S02]  /*8b50*/  SYNCS.PHASECHK.TRANS64.TRYWAIT P0, [R9+URZ], R4 ;  /* 0x00000004090075a7 */ /* 0x001064000800017f */
[----:B-1----:R-:W-:Y:S05]  /*8b60*/  @!P0 NANOSLEEP.SYNCS 0x989680 ;  /* 0x009896800000895d */ /* 0x002fea0003900000 */
[----:B------:R-:W1:Y:S02]  /*8b70*/  @!P0 SYNCS.PHASECHK.TRANS64 P0, [R9+URZ], R4 ;  /* 0x00000004090085a7 */ /* 0x000e64000800007f */
[----:B-1----:R-:W-:Y:S05]  /*8b80*/  @!P0 BRA `(.L_x_179) ;  /* 0xfffffffc00f08947 */ /* 0x002fea000383ffff */
[----:B------:R-:W-:Y:S05]  /*8b90*/  BRA `(.L_x_208) ;  /* 0xfffffff400447947 */ /* 0x000fea000383ffff */
.L_x_180:
[----:B0-----:R0:W1:Y:S02]  /*8ba0*/  SYNCS.PHASECHK.TRANS64.TRYWAIT P0, [R8+URZ], R5 ;  /* 0x00000005080075a7 */ /* 0x001064000800017f */
[----:B-1----:R-:W-:Y:S05]  /*8bb0*/  @!P0 NANOSLEEP.SYNCS 0x989680 ;  /* 0x009896800000895d */ /* 0x002fea0003900000 */
[----:B------:R-:W1:Y:S02]  /*8bc0*/  @!P0 SYNCS.PHASECHK.TRANS64 P0, [R8+URZ], R5 ;  /* 0x00000005080085a7 */ /* 0x000e64000800007f */
[----:B-1----:R-:W-:Y:S05]  /*8bd0*/  @!P0 BRA `(.L_x_180) ;  /* 0xfffffffc00f08947 */ /* 0x002fea000383ffff */
[----:B------:R-:W-:Y:S05]  /*8be0*/  BRA `(.L_x_209) ;  /* 0xfffffff400547947 */ /* 0x000fea000383ffff */
.L_x_181:
[----:B0-----:R0:W1:Y:S02]  /*8bf0*/  SYNCS.PHASECHK.TRANS64.TRYWAIT P0, [R9+URZ], R4 ;  /* 0x00000004090075a7 */ /* 0x001064000800017f */
[----:B-1----:R-:W-:Y:S05]  /*8c00*/  @!P0 NANOSLEEP.SYNCS 0x989680 ;  /* 0x009896800000895d */ /* 0x002fea0003900000 */
[----:B------:R-:W1:Y:S02]  /*8c10*/  @!P0 SYNCS.PHASECHK.TRANS64 P0, [R9+URZ], R4 ;  /* 0x00000004090085a7 */ /* 0x000e64000800007f */
[----:B-1----:R-:W-:Y:S05]  /*8c20*/  @!P0 BRA `(.L_x_181) ;  /* 0xfffffffc00f08947 */ /* 0x002fea000383ffff */
[----:B------:R-:W-:Y:S05]  /*8c30*/  BRA `(.L_x_210) ;  /* 0xfffffff400647947 */ /* 0x000fea000383ffff */
.L_x_182:
[----:B0-----:R0:W1:Y:S02]  /*8c40*/  SYNCS.PHASECHK.TRANS64.TRYWAIT P0, [R8+URZ], R5 ;  /* 0x00000005080075a7 */ /* 0x001064000800017f */
[----:B-1----:R-:W-:Y:S05]  /*8c50*/  @!P0 NANOSLEEP.SYNCS 0x989680 ;  /* 0x009896800000895d */ /* 0x002fea0003900000 */
[----:B------:R-:W1:Y:S02]  /*8c60*/  @!P0 SYNCS.PHASECHK.TRANS64 P0, [R8+URZ], R5 ;  /* 0x00000005080085a7 */ /* 0x000e64000800007f */
[----:B-1----:R-:W-:Y:S05]  /*8c70*/  @!P0 BRA `(.L_x_182) ;  /* 0xfffffffc00f08947 */ /* 0x002fea000383ffff */
[----:B------:R-:W-:Y:S05]  /*8c80*/  BRA `(.L_x_211) ;  /* 0xfffffff400747947 */ /* 0x000fea000383ffff */
.L_x_183:
[----:B0-----:R0:W1:Y:S02]  /*8c90*/  SYNCS.PHASECHK.TRANS64.TRYWAIT P0, [R9+URZ], R4 ;  /* 0x00000004090075a7 */ /* 0x001064000800017f */
[----:B-1----:R-:W-:Y:S05]  /*8ca0*/  @!P0 NANOSLEEP.SYNCS 0x989680 ;  /* 0x009896800000895d */ /* 0x002fea0003900000 */
[----:B------:R-:W1:Y:S02]  /*8cb0*/  @!P0 SYNCS.PHASECHK.TRANS64 P0, [R9+URZ], R4 ;  /* 0x00000004090085a7 */ /* 0x000e64000800007f */
[----:B-1----:R-:W-:Y:S05]  /*8cc0*/  @!P0 BRA `(.L_x_183) ;  /* 0xfffffffc00f08947 */ /* 0x002fea000383ffff */
[----:B------:R-:W-:Y:S05]  /*8cd0*/  BRA `(.L_x_212) ;  /* 0xfffffff400847947 */ /* 0x000fea000383ffff */
.L_x_184:
[----:B0-----:R0:W1:Y:S02]  /*8ce0*/  SYNCS.PHASECHK.TRANS64.TRYWAIT P0, [R8+URZ], R5 ;  /* 0x00000005080075a7 */ /* 0x001064000800017f */
[----:B-1----:R-:W-:Y:S05]  /*8cf0*/  @!P0 NANOSLEEP.SYNCS 0x989680 ;  /* 0x009896800000895d */ /* 0x002fea0003900000 */
[----:B------:R-:W1:Y:S02]  /*8d00*/  @!P0 SYNCS.PHASECHK.TRANS64 P0, [R8+URZ], R5 ;  /* 0x00000005080085a7 */ /* 0x000e64000800007f */
[----:B-1----:R-:W-:Y:S05]  /*8d10*/  @!P0 BRA `(.L_x_184) ;  /* 0xfffffffc00f08947 */ /* 0x002fea000383ffff */
[----:B------:R-:W-:Y:S05]  /*8d20*/  BRA `(.L_x_213) ;  /* 0xfffffff400947947 */ /* 0x000fea000383ffff */
.L_x_185:
[----:B0-----:R0:W1:Y:S02]  /*8d30*/  SYNCS.PHASECHK.TRANS64.TRYWAIT P0, [R9+URZ], R4 ;  /* 0x00000004090075a7 */ /* 0x001064000800017f */
[----:B-1----:R-:W-:Y:S05]  /*8d40*/  @!P0 NANOSLEEP.SYNCS 0x989680 ;  /* 0x009896800000895d */ /* 0x002fea0003900000 */
[----:B------:R-:W1:Y:S02]  /*8d50*/  @!P0 SYNCS.PHASECHK.TRANS64 P0, [R9+URZ], R4 ;  /* 0x00000004090085a7 */ /* 0x000e64000800007f */
[----:B-1----:R-:W-:Y:S05]  /*8d60*/  @!P0 BRA `(.L_x_185) ;  /* 0xfffffffc00f08947 */ /* 0x002fea000383ffff */
[----:B------:R-:W-:Y:S05]  /*8d70*/  BRA `(.L_x_214) ;  /* 0xfffffff400a47947 */ /* 0x000fea000383ffff */
.L_x_186:
[----:B0-----:R0:W1:Y:S02]  /*8d80*/  SYNCS.PHASECHK.TRANS64.TRYWAIT P0, [R8+URZ], R5 ;  /* 0x00000005080075a7 */ /* 0x001064000800017f */
[----:B-1----:R-:W-:Y:S05]  /*8d90*/  @!P0 NANOSLEEP.SYNCS 0x989680 ;  /* 0x009896800000895d */ /* 0x002fea0003900000 */
[----:B------:R-:W1:Y:S02]  /*8da0*/  @!P0 SYNCS.PHASECHK.TRANS64 P0, [R8+URZ], R5 ;  /* 0x00000005080085a7 */ /* 0x000e64000800007f */
[----:B-1----:R-:W-:Y:S05]  /*8db0*/  @!P0 BRA `(.L_x_186) ;  /* 0xfffffffc00f08947 */ /* 0x002fea000383ffff */
[----:B------:R-:W-:Y:S05]  /*8dc0*/  BRA `(.L_x_215) ;  /* 0xfffffff400b47947 */ /* 0x000fea000383ffff */
.L_x_187:
[----:B-1----:R1:W2:Y:S02]  /*8dd0*/  SYNCS.PHASECHK.TRANS64.TRYWAIT P0, [R11+URZ], R6 ;  /* 0x000000060b0075a7 */ /* 0x0022a4000800017f */
[----:B--2---:R-:W-:Y:S05]  /*8de0*/  @!P0 NANOSLEEP.SYNCS 0x989680 ;  /* 0x009896800000895d */ /* 0x004fea0003900000 */
[----:B------:R-:W2:Y:S02]  /*8df0*/  @!P0 SYNCS.PHASECHK.TRANS64 P0, [R11+URZ], R6 ;  /* 0x000000060b0085a7 */ /* 0x000ea4000800007f */
[----:B--2---:R-:W-:Y:S05]  /*8e00*/  @!P0 BRA `(.L_x_187) ;  /* 0xfffffffc00f08947 */ /* 0x004fea000383ffff */
[----:B------:R-:W-:Y:S05]  /*8e10*/  BRA `(.L_x_216) ;  /* 0xfffffff400bc7947 */ /* 0x000fea000383ffff */
.L_x_217:
[----:B------:R-:W-:-:S00]  /*8e20*/  BRA `(.L_x_217) ;  /* 0xfffffffc00fc7947 */ /* 0x000fc0000383ffff */
[----:B------:R-:W-:-:S00]  /*8e30*/  NOP ;  /* 0x0000000000007918 */ /* 0x000fc00000000000 */
        /* <DEDUP_REMOVED lines=12> */
.L_x_218:


//--------------------- .nv.global.init           --------------------------
	.section	.nv.global.init,"aw",@progbits
.nv.global.init:
	.type		$str$22,@object
	.size		$str$22,($str$23 - $str$22)
$str$22:
        /*0000*/ 	.byte	0x6b, 0x5f, 0x74, 0x69, 0x6c, 0x65, 0x5f, 0x63, 0x6f, 0x75, 0x6e, 0x74, 0x20, 0x3e, 0x3d, 0x20
        /*0010*/ 	.byte	0x31, 0x00
	.type		$str$23,@object
	.size		$str$23,(__unnamed_1 - $str$23)
$str$23:
        /*0012*/ 	.byte	0x2f, 0x74, 0x6d, 0x70, 0x2f, 0x63, 0x75, 0x74, 0x6c, 0x61, 0x73, 0x73, 0x5f, 0x73, 0x77, 0x65
        /*0022*/ 	.byte	0x65, 0x70, 0x5f, 0x73, 0x72, 0x63, 0x2f, 0x69, 0x6e, 0x63, 0x6c, 0x75, 0x64, 0x65, 0x2f, 0x63
        /*0032*/ 	.byte	0x75, 0x74, 0x6c, 0x61, 0x73, 0x73, 0x2f, 0x67, 0x65, 0x6d, 0x6d, 0x2f, 0x63, 0x6f, 0x6c, 0x6c
        /*0042*/ 	.byte	0x65, 0x63, 0x74, 0x69, 0x76, 0x65, 0x2f, 0x73, 0x6d, 0x39, 0x30, 0x5f, 0x6d, 0x6d, 0x61, 0x5f
        /*0052*/ 	.byte	0x74, 0x6d, 0x61, 0x5f, 0x67, 0x6d, 0x6d, 0x61, 0x5f, 0x73, 0x73, 0x5f, 0x77, 0x61, 0x72, 0x70
        /*0062*/ 	.byte	0x73, 0x70, 0x65, 0x63, 0x69, 0x61, 0x6c, 0x69, 0x7a, 0x65, 0x64, 0x2e, 0x68, 0x70, 0x70, 0x00
	.type		__unnamed_1,@object
	.size		__unnamed_1,(.L_0 - __unnamed_1)
__unnamed_1:
        /*0072*/ 	.byte	0x76, 0x6f, 0x69, 0x64, 0x20, 0x63, 0x75, 0x74, 0x6c, 0x61, 0x73, 0x73, 0x3a, 0x3a, 0x67, 0x65
        /* <DEDUP_REMOVED lines=180> */
        /*0bc2*/ 	.byte	0x69, 0x64, 0x65, 0x6e, 0x74, 0x69, 0x74, 0x79, 0x5d, 0x00
.L_0:


//--------------------- .nv.shared._ZN7cutlass13device_kernelINS_4gemm6kernel13GemmUniversalIN4cute5tupleIJiiiiEEENS1_10collective13CollectiveMmaINS1_34MainloopSm90TmaGmmaWarpSpecializedILi20ENS5_IJNS4_1CILi2EEENSA_ILi1EEESC_EEENS1_32KernelTmaWarpSpecializedPingpongEEENS5_IJNSA_ILi64EEENSA_ILi112EEENSA_ILi32EEEEEENS_10bfloat16_tENS5_IJlSC_lEEESK_SL_NS4_8TiledMMAINS4_8MMA_AtomIJNS4_4SM904GMMA27MMA_64x16x16_F32BF16BF16_SSILNSP_5MajorE0ELSR_0ELNSP_7ScaleInE1ELSS_1EEEEEENS4_6LayoutINS5_IJSC_SC_SC_EEENS5_IJNSA_ILi0EEESX_SX_EEEEENS5_IJNS4_10UnderscoreES10_S10_EEEEENS4_13SM90_TMA_LOADENS4_14ComposedLayoutINS4_7SwizzleILi2ELi4ELi3EEENS4_18smem_ptr_flag_bitsILi16EEENSV_INS5_IJNSA_ILi8EEESI_EEENS5_IJSI_SC_EEEEEEEvNS4_8identityENS4_23SM90_TMA_LOAD_MULTICASTES1D_vS1E_EENS_8epilogue10collective6detail29Sm90TmaWarpSpecializedAdapterINS1I_15DefaultEpilogueISK_SL_SL_NS1H_6thread17LinearCombinationISK_Li1EffLNS1M_9ScaleType4KindE0ELNS_15FloatRoundStyleE2ESK_EENS1_15EpilogueDefaultEEEEEvvEEEEvNT_6ParamsE --------------------------
	.section	.nv.shared._ZN7cutlass13device_kernelINS_4gemm6kernel13GemmUniversalIN4cute5tupleIJiiiiEEENS1_10collective13CollectiveMmaINS1_34MainloopSm90TmaGmmaWarpSpecializedILi20ENS5_IJNS4_1CILi2EEENSA_ILi1EEESC_EEENS1_32KernelTmaWarpSpecializedPingpongEEENS5_IJNSA_ILi64EEENSA_ILi112EEENSA_ILi32EEEEEENS_10bfloat16_tENS5_IJlSC_lEEESK_SL_NS4_8TiledMMAINS4_8MMA_AtomIJNS4_4SM904GMMA27MMA_64x16x16_F32BF16BF16_SSILNSP_5MajorE0ELSR_0ELNSP_7ScaleInE1ELSS_1EEEEEENS4_6LayoutINS5_IJSC_SC_SC_EEENS5_IJNSA_ILi0EEESX_SX_EEEEENS5_IJNS4_10UnderscoreES10_S10_EEEEENS4_13SM90_TMA_LOADENS4_14ComposedLayoutINS4_7SwizzleILi2ELi4ELi3EEENS4_18smem_ptr_flag_bitsILi16EEENSV_INS5_IJNSA_ILi8EEESI_EEENS5_IJSI_SC_EEEEEEEvNS4_8identityENS4_23SM90_TMA_LOAD_MULTICASTES1D_vS1E_EENS_8epilogue10collective6detail29Sm90TmaWarpSpecializedAdapterINS1I_15DefaultEpilogueISK_SL_SL_NS1H_6thread17LinearCombinationISK_Li1EffLNS1M_9ScaleType4KindE0ELNS_15FloatRoundStyleE2ESK_EENS1_15EpilogueDefaultEEEEEvvEEEEvNT_6ParamsE,"aw",@nobits
	.sectionflags	@""
	.align	16
	.zero		1024


//--------------------- .nv.shared.reserved.0     --------------------------
	.section	.nv.shared.reserved.0,"aw",@nobits
	.weak		__nv_reservedSMEM_offset_0_alias
	.size		__nv_reservedSMEM_offset_0_alias, 0, 0
	.other		__nv_reservedSMEM_offset_0_alias,@"STO_CUDA_RESERVED_SHARED STV_DEFAULT"
__nv_reservedSMEM_offset_0_alias:
	.zero		0


//--------------------- .nv.global                --------------------------
	.section	.nv.global,"aw",@nobits
.nv.global:
	.type		_ZN39_INTERNAL_95bf3fda_4_k_cu_4c265789_29704cute1_E,@object
	.size		_ZN39_INTERNAL_95bf3fda_4_k_cu_4c265789_29704cute1_E,(_ZN39_INTERNAL_95bf3fda_4_k_cu_4c265789_29704cuda3std3__45__cpo6cbeginE - _ZN39_INTERNAL_95bf3fda_4_k_cu_4c265789_29704cute1_E)
_ZN39_INTERNAL_95bf3fda_4_k_cu_4c265789_29704cute1_E:
	.zero		1
	.type		_ZN39_INTERNAL_95bf3fda_4_k_cu_4c265789_29704cuda3std3__45__cpo6cbeginE,@object
	.size		_ZN39_INTERNAL_95bf3fda_4_k_cu_4c265789_29704cuda3std3__45__cpo6cbeginE,(_ZN39_INTERNAL_95bf3fda_4_k_cu_4c265789_29704cuda3std3__48in_placeE - _ZN39_INTERNAL_95bf3fda_4_k_cu_4c265789_29704cuda3std3__45__cpo6cbeginE)
_ZN39_INTERNAL_95bf3fda_4_k_cu_4c265789_29704cuda3std3__45__cpo6cbeginE:
	.zero		1
	.type		_ZN39_INTERNAL_95bf3fda_4_k_cu_4c265789_29704cuda3std3__48in_placeE,@object
	.size		_ZN39_INTERNAL_95bf3fda_4_k_cu_4c265789_29704cuda3std3__48in_placeE,(_ZN39_INTERNAL_95bf3fda_4_k_cu_4c265789_29704cuda3std6ranges3__45__cpo9iter_moveE - _ZN39_INTERNAL_95bf3fda_4_k_cu_4c265789_29704cuda3std3__48in_placeE)
_ZN39_INTERNAL_95bf3fda_4_k_cu_4c265789_29704cuda3std3__48in_placeE:
	.zero		1
	.type		_ZN39_INTERNAL_95bf3fda_4_k_cu_4c265789_29704cuda3std6ranges3__45__cpo9iter_moveE,@object
	.size		_ZN39_INTERNAL_95bf3fda_4_k_cu_4c265789_29704cuda3std6ranges3__45__cpo9iter_moveE,(_ZN39_INTERNAL_95bf3fda_4_k_cu_4c265789_29704cuda3std3__45__cpo5beginE - _ZN39_INTERNAL_95bf3fda_4_k_cu_4c265789_29704cuda3std6ranges3__45__cpo9iter_moveE)
_ZN39_INTERNAL_95bf3fda_4_k_cu_4c265789_29704cuda3std6ranges3__45__cpo9iter_moveE:
	.zero		1
	.type		_ZN39_INTERNAL_95bf3fda_4_k_cu_4c265789_29704cuda3std3__45__cpo5beginE,@object
	.size		_ZN39_INTERNAL_95bf3fda_4_k_cu_4c265789_29704cuda3std3__45__cpo5beginE,(_ZN39_INTERNAL_95bf3fda_4_k_cu_4c265789_29704cuda3std3__441_GLOBAL__N__95bf3fda_4_k_cu_4c265789_29706ignoreE - _ZN39_INTERNAL_95bf3fda_4_k_cu_4c265789_29704cuda3std3__45__cpo5beginE)
_ZN39_INTERNAL_95bf3fda_4_k_cu_4c265789_29704cuda3std3__45__cpo5beginE:
	.zero		1
	.type		_ZN39_INTERNAL_95bf3fda_4_k_cu_4c265789_29704cuda3std3__441_GLOBAL__N__95bf3fda_4_k_cu_4c265789_29706ignoreE,@object
	.size		_ZN39_INTERNAL_95bf3fda_4_k_cu_4c265789_29704cuda3std3__441_GLOBAL__N__95bf3fda_4_k_cu_4c265789_29706ignoreE,(_ZN39_INTERNAL_95bf3fda_4_k_cu_4c265789_29704cute7productE - _ZN39_INTERNAL_95bf3fda_4_k_cu_4c265789_29704cuda3std3__441_GLOBAL__N__95bf3fda_4_k_cu_4c265789_29706ignoreE)
_ZN39_INTERNAL_95bf3fda_4_k_cu_4c265789_29704cuda3std3__441_GLOBAL__N__95bf3fda_4_k_cu_4c265789_29706ignoreE:
	.zero		1
	.type		_ZN39_INTERNAL_95bf3fda_4_k_cu_4c265789_29704cute7productE,@object
	.size		_ZN39_INTERNAL_95bf3fda_4_k_cu_4c265789_29704cute7productE,(_ZN39_INTERNAL_95bf3fda_4_k_cu_4c265789_29704cuda3std3__45__cpo3endE - _ZN39_INTERNAL_95bf3fda_4_k_cu_4c265789_29704cute7productE)
_ZN39_INTERNAL_95bf3fda_4_k_cu_4c265789_29704cute7productE:
	.zero		1
	.type		_ZN39_INTERNAL_95bf3fda_4_k_cu_4c265789_29704cuda3std3__45__cpo3endE,@object
	.size		_ZN39_INTERNAL_95bf3fda_4_k_cu_4c265789_29704cuda3std3__45__cpo3endE,(_ZN39_INTERNAL_95bf3fda_4_k_cu_4c265789_29704cuda3std3__419piecewise_constructE - _ZN39_INTERNAL_95bf3fda_4_k_cu_4c265789_29704cuda3std3__45__cpo3endE)
_ZN39_INTERNAL_95bf3fda_4_k_cu_4c265789_29704cuda3std3__45__cpo3endE:
	.zero		1
	.type		_ZN39_INTERNAL_95bf3fda_4_k_cu_4c265789_29704cuda3std3__419piecewise_constructE,@object
	.size		_ZN39_INTERNAL_95bf3fda_4_k_cu_4c265789_29704cuda3std3__419piecewise_constructE,(_ZN39_INTERNAL_95bf3fda_4_k_cu_4c265789_29704cuda3std3__45__cpo4cendE - _ZN39_INTERNAL_95bf3fda_4_k_cu_4c265789_29704cuda3std3__419piecewise_constructE)
_ZN39_INTERNAL_95bf3fda_4_k_cu_4c265789_29704cuda3std3__419piecewise_constructE:
	.zero		1
	.type		_ZN39_INTERNAL_95bf3fda_4_k_cu_4c265789_29704cuda3std3__45__cpo4cendE,@object
	.size		_ZN39_INTERNAL_95bf3fda_4_k_cu_4c265789_29704cuda3std3__45__cpo4cendE,(_ZN39_INTERNAL_95bf3fda_4_k_cu_4c265789_29704cuda3std6ranges3__45__cpo4swapE - _ZN39_INTERNAL_95bf3fda_4_k_cu_4c265789_29704cuda3std3__45__cpo4cendE)
_ZN39_INTERNAL_95bf3fda_4_k_cu_4c265789_29704cuda3std3__45__cpo4cendE:
	.zero		1
	.type		_ZN39_INTERNAL_95bf3fda_4_k_cu_4c265789_29704cuda3std6ranges3__45__cpo4swapE,@object
	.size		_ZN39_INTERNAL_95bf3fda_4_k_cu_4c265789_29704cuda3std6ranges3__45__cpo4swapE,(.L_8 - _ZN39_INTERNAL_95bf3fda_4_k_cu_4c265789_29704cuda3std6ranges3__45__cpo4swapE)
_ZN39_INTERNAL_95bf3fda_4_k_cu_4c265789_29704cuda3std6ranges3__45__cpo4swapE:
	.zero		1
.L_8:


//--------------------- .nv.constant0._ZN7cutlass13device_kernelINS_4gemm6kernel13GemmUniversalIN4cute5tupleIJiiiiEEENS1_10collective13CollectiveMmaINS1_34MainloopSm90TmaGmmaWarpSpecializedILi20ENS5_IJNS4_1CILi2EEENSA_ILi1EEESC_EEENS1_32KernelTmaWarpSpecializedPingpongEEENS5_IJNSA_ILi64EEENSA_ILi112EEENSA_ILi32EEEEEENS_10bfloat16_tENS5_IJlSC_lEEESK_SL_NS4_8TiledMMAINS4_8MMA_AtomIJNS4_4SM904GMMA27MMA_64x16x16_F32BF16BF16_SSILNSP_5MajorE0ELSR_0ELNSP_7ScaleInE1ELSS_1EEEEEENS4_6LayoutINS5_IJSC_SC_SC_EEENS5_IJNSA_ILi0EEESX_SX_EEEEENS5_IJNS4_10UnderscoreES10_S10_EEEEENS4_13SM90_TMA_LOADENS4_14ComposedLayoutINS4_7SwizzleILi2ELi4ELi3EEENS4_18smem_ptr_flag_bitsILi16EEENSV_INS5_IJNSA_ILi8EEESI_EEENS5_IJSI_SC_EEEEEEEvNS4_8identityENS4_23SM90_TMA_LOAD_MULTICASTES1D_vS1E_EENS_8epilogue10collective6detail29Sm90TmaWarpSpecializedAdapterINS1I_15DefaultEpilogueISK_SL_SL_NS1H_6thread17LinearCombinationISK_Li1EffLNS1M_9ScaleType4KindE0ELNS_15FloatRoundStyleE2ESK_EENS1_15EpilogueDefaultEEEEEvvEEEEvNT_6ParamsE --------------------------
	.section	.nv.constant0._ZN7cutlass13device_kernelINS_4gemm6kernel13GemmUniversalIN4cute5tupleIJiiiiEEENS1_10collective13CollectiveMmaINS1_34MainloopSm90TmaGmmaWarpSpecializedILi20ENS5_IJNS4_1CILi2EEENSA_ILi1EEESC_EEENS1_32KernelTmaWarpSpecializedPingpongEEENS5_IJNSA_ILi64EEENSA_ILi112EEENSA_ILi32EEEEEENS_10bfloat16_tENS5_IJlSC_lEEESK_SL_NS4_8TiledMMAINS4_8MMA_AtomIJNS4_4SM904GMMA27MMA_64x16x16_F32BF16BF16_SSILNSP_5MajorE0ELSR_0ELNSP_7ScaleInE1ELSS_1EEEEEENS4_6LayoutINS5_IJSC_SC_SC_EEENS5_IJNSA_ILi0EEESX_SX_EEEEENS5_IJNS4_10UnderscoreES10_S10_EEEEENS4_13SM90_TMA_LOADENS4_14ComposedLayoutINS4_7SwizzleILi2ELi4ELi3EEENS4_18smem_ptr_flag_bitsILi16EEENSV_INS5_IJNSA_ILi8EEESI_EEENS5_IJSI_SC_EEEEEEEvNS4_8identityENS4_23SM90_TMA_LOAD_MULTICASTES1D_vS1E_EENS_8epilogue10collective6detail29Sm90TmaWarpSpecializedAdapterINS1I_15DefaultEpilogueISK_SL_SL_NS1H_6thread17LinearCombinationISK_Li1EffLNS1M_9ScaleType4KindE0ELNS_15FloatRoundStyleE2ESK_EENS1_15EpilogueDefaultEEEEEvvEEEEvNT_6ParamsE,"a",@progbits
	.sectionflags	@""
	.align	4
.nv.constant0._ZN7cutlass13device_kernelINS_4gemm6kernel13GemmUniversalIN4cute5tupleIJiiiiEEENS1_10collective13CollectiveMmaINS1_34MainloopSm90TmaGmmaWarpSpecializedILi20ENS5_IJNS4_1CILi2EEENSA_ILi1EEESC_EEENS1_32KernelTmaWarpSpecializedPingpongEEENS5_IJNSA_ILi64EEENSA_ILi112EEENSA_ILi32EEEEEENS_10bfloat16_tENS5_IJlSC_lEEESK_SL_NS4_8TiledMMAINS4_8MMA_AtomIJNS4_4SM904GMMA27MMA_64x16x16_F32BF16BF16_SSILNSP_5MajorE0ELSR_0ELNSP_7ScaleInE1ELSS_1EEEEEENS4_6LayoutINS5_IJSC_SC_SC_EEENS5_IJNSA_ILi0EEESX_SX_EEEEENS5_IJNS4_10UnderscoreES10_S10_EEEEENS4_13SM90_TMA_LOADENS4_14ComposedLayoutINS4_7SwizzleILi2ELi4ELi3EEENS4_18smem_ptr_flag_bitsILi16EEENSV_INS5_IJNSA_ILi8EEESI_EEENS5_IJSI_SC_EEEEEEEvNS4_8identityENS4_23SM90_TMA_LOAD_MULTICASTES1D_vS1E_EENS_8epilogue10collective6detail29Sm90TmaWarpSpecializedAdapterINS1I_15DefaultEpilogueISK_SL_SL_NS1H_6thread17LinearCombinationISK_Li1EffLNS1M_9ScaleType4KindE0ELNS_15FloatRoundStyleE2ESK_EENS1_15EpilogueDefaultEEEEEvvEEEEvNT_6ParamsE:
	.zero		1664


//--------------------- SYMBOLS --------------------------

	.type		.nv.reservedSmem.offset0,@object
	.size		.nv.reservedSmem.offset0,0x4
	.type		__assertfail,@function
